//
// Generated by NVIDIA NVVM Compiler
//
// Compiler Build ID: CL-36424714
// Cuda compilation tools, release 13.0, V13.0.88
// Based on NVVM 20.0.0
//

.version 9.0
.target sm_100
.address_size 64

	// .globl	_Z14UpdatePositionP4Body
.global .align 8 .f64 kDeltaT = 0d408F400000000000;
.global .align 8 .f64 kGravitationalConstant = 0d3DD2589EFFED8ACC;
.global .align 8 .f64 kEpsilon;

.visible .entry _Z14UpdatePositionP4Body(
	.param .u64 .ptr .align 1 _Z14UpdatePositionP4Body_param_0
)
{
	.reg .pred 	%p<2>;
	.reg .b32 	%r<5>;
	.reg .b64 	%rd<5>;
	.reg .b64 	%fd<10>;

	ld.param.u64 	%rd1, [_Z14UpdatePositionP4Body_param_0];
	mov.u32 	%r2, %tid.x;
	mov.u32 	%r3, %ctaid.x;
	mov.u32 	%r4, %ntid.x;
	mad.lo.s32 	%r1, %r3, %r4, %r2;
	setp.gt.s32 	%p1, %r1, 9;
	@%p1 bra 	$L__BB0_2;
	cvta.to.global.u64 	%rd2, %rd1;
	mul.wide.s32 	%rd3, %r1, 96;
	add.s64 	%rd4, %rd2, %rd3;
	ld.global.f64 	%fd1, [%rd4+24];
	ld.global.f64 	%fd2, [%rd4+32];
	ld.global.f64 	%fd3, [%rd4+40];
	ld.global.f64 	%fd4, [%rd4];
	fma.rn.f64 	%fd5, %fd1, 0d408F400000000000, %fd4;
	ld.global.f64 	%fd6, [%rd4+8];
	fma.rn.f64 	%fd7, %fd2, 0d408F400000000000, %fd6;
	ld.global.f64 	%fd8, [%rd4+16];
	fma.rn.f64 	%fd9, %fd3, 0d408F400000000000, %fd8;
	st.global.f64 	[%rd4], %fd5;
	st.global.f64 	[%rd4+8], %fd7;
	st.global.f64 	[%rd4+16], %fd9;
$L__BB0_2:
	ret;

}
	// .globl	_Z18UpdateVelocityHalfP4Body
.visible .entry _Z18UpdateVelocityHalfP4Body(
	.param .u64 .ptr .align 1 _Z18UpdateVelocityHalfP4Body_param_0
)
{
	.reg .pred 	%p<2>;
	.reg .b32 	%r<5>;
	.reg .b64 	%rd<5>;
	.reg .b64 	%fd<13>;

	ld.param.u64 	%rd1, [_Z18UpdateVelocityHalfP4Body_param_0];
	mov.u32 	%r2, %tid.x;
	mov.u32 	%r3, %ctaid.x;
	mov.u32 	%r4, %ntid.x;
	mad.lo.s32 	%r1, %r3, %r4, %r2;
	setp.gt.s32 	%p1, %r1, 9;
	@%p1 bra 	$L__BB1_2;
	cvta.to.global.u64 	%rd2, %rd1;
	mul.wide.s32 	%rd3, %r1, 96;
	add.s64 	%rd4, %rd2, %rd3;
	ld.global.f64 	%fd1, [%rd4+48];
	mul.f64 	%fd2, %fd1, 0d408F400000000000;
	ld.global.f64 	%fd3, [%rd4+56];
	mul.f64 	%fd4, %fd3, 0d408F400000000000;
	ld.global.f64 	%fd5, [%rd4+64];
	mul.f64 	%fd6, %fd5, 0d408F400000000000;
	ld.global.f64 	%fd7, [%rd4+24];
	fma.rn.f64 	%fd8, %fd2, 0d3FE0000000000000, %fd7;
	ld.global.f64 	%fd9, [%rd4+32];
	fma.rn.f64 	%fd10, %fd4, 0d3FE0000000000000, %fd9;
	ld.global.f64 	%fd11, [%rd4+40];
	fma.rn.f64 	%fd12, %fd6, 0d3FE0000000000000, %fd11;
	st.global.f64 	[%rd4+24], %fd8;
	st.global.f64 	[%rd4+32], %fd10;
	st.global.f64 	[%rd4+40], %fd12;
$L__BB1_2:
	ret;

}
	// .globl	_Z9DeriveAccP4Body
.visible .entry _Z9DeriveAccP4Body(
	.param .u64 .ptr .align 1 _Z9DeriveAccP4Body_param_0
)
{
	.reg .pred 	%p<5>;
	.reg .b32 	%r<14>;
	.reg .b64 	%rd<11>;
	.reg .b64 	%fd<90>;

	ld.param.u64 	%rd5, [_Z9DeriveAccP4Body_param_0];
	mov.u32 	%r7, %tid.x;
	mov.u32 	%r8, %ctaid.x;
	mov.u32 	%r9, %ntid.x;
	mad.lo.s32 	%r1, %r8, %r9, %r7;
	setp.gt.s32 	%p1, %r1, 9;
	@%p1 bra 	$L__BB2_7;
	cvta.to.global.u64 	%rd6, %rd5;
	mul.wide.s32 	%rd7, %r1, 96;
	add.s64 	%rd8, %rd6, %rd7;
	add.s64 	%rd1, %rd8, 48;
	mov.b64 	%rd9, 0;
	st.global.u64 	[%rd8+48], %rd9;
	st.global.u64 	[%rd8+56], %rd9;
	st.global.u64 	[%rd8+64], %rd9;
	neg.s32 	%r12, %r1;
	add.s64 	%rd10, %rd6, 96;
	mov.b32 	%r13, 0;
	mov.f64 	%fd84, 0d0000000000000000;
	mov.f64 	%fd85, %fd84;
	mov.f64 	%fd86, %fd84;
$L__BB2_2:
	setp.eq.s32 	%p2, %r12, 0;
	@%p2 bra 	$L__BB2_4;
	ld.global.f64 	%fd17, [%rd10+-96];
	ld.global.f64 	%fd18, [%rd1+-48];
	sub.f64 	%fd19, %fd17, %fd18;
	ld.global.f64 	%fd20, [%rd10+-88];
	ld.global.f64 	%fd21, [%rd1+-40];
	sub.f64 	%fd22, %fd20, %fd21;
	ld.global.f64 	%fd23, [%rd10+-80];
	ld.global.f64 	%fd24, [%rd1+-32];
	sub.f64 	%fd25, %fd23, %fd24;
	mul.f64 	%fd26, %fd22, %fd22;
	fma.rn.f64 	%fd27, %fd19, %fd19, %fd26;
	fma.rn.f64 	%fd28, %fd25, %fd25, %fd27;
	sqrt.rn.f64 	%fd29, %fd28;
	mul.f64 	%fd30, %fd19, 0d3DD2589EFFED8ACC;
	mul.f64 	%fd31, %fd22, 0d3DD2589EFFED8ACC;
	mul.f64 	%fd32, %fd25, 0d3DD2589EFFED8ACC;
	ld.global.f64 	%fd33, [%rd1+24];
	mul.f64 	%fd34, %fd30, %fd33;
	mul.f64 	%fd35, %fd31, %fd33;
	mul.f64 	%fd36, %fd33, %fd32;
	ld.global.f64 	%fd37, [%rd10+-24];
	mul.f64 	%fd38, %fd34, %fd37;
	mul.f64 	%fd39, %fd35, %fd37;
	mul.f64 	%fd40, %fd37, %fd36;
	mul.f64 	%fd41, %fd29, %fd29;
	mul.f64 	%fd42, %fd29, %fd41;
	div.rn.f64 	%fd43, %fd38, %fd42;
	div.rn.f64 	%fd44, %fd39, %fd42;
	div.rn.f64 	%fd45, %fd40, %fd42;
	div.rn.f64 	%fd46, %fd43, %fd33;
	div.rn.f64 	%fd47, %fd44, %fd33;
	div.rn.f64 	%fd48, %fd45, %fd33;
	add.f64 	%fd86, %fd86, %fd46;
	add.f64 	%fd85, %fd85, %fd47;
	add.f64 	%fd84, %fd84, %fd48;
	st.global.f64 	[%rd1], %fd86;
	st.global.f64 	[%rd1+8], %fd85;
	st.global.f64 	[%rd1+16], %fd84;
$L__BB2_4:
	add.s32 	%r11, %r13, 1;
	setp.eq.s32 	%p3, %r11, %r1;
	@%p3 bra 	$L__BB2_6;
	ld.global.f64 	%fd49, [%rd10];
	ld.global.f64 	%fd50, [%rd1+-48];
	sub.f64 	%fd51, %fd49, %fd50;
	ld.global.f64 	%fd52, [%rd10+8];
	ld.global.f64 	%fd53, [%rd1+-40];
	sub.f64 	%fd54, %fd52, %fd53;
	ld.global.f64 	%fd55, [%rd10+16];
	ld.global.f64 	%fd56, [%rd1+-32];
	sub.f64 	%fd57, %fd55, %fd56;
	mul.f64 	%fd58, %fd54, %fd54;
	fma.rn.f64 	%fd59, %fd51, %fd51, %fd58;
	fma.rn.f64 	%fd60, %fd57, %fd57, %fd59;
	sqrt.rn.f64 	%fd61, %fd60;
	mul.f64 	%fd62, %fd51, 0d3DD2589EFFED8ACC;
	mul.f64 	%fd63, %fd54, 0d3DD2589EFFED8ACC;
	mul.f64 	%fd64, %fd57, 0d3DD2589EFFED8ACC;
	ld.global.f64 	%fd65, [%rd1+24];
	mul.f64 	%fd66, %fd62, %fd65;
	mul.f64 	%fd67, %fd63, %fd65;
	mul.f64 	%fd68, %fd65, %fd64;
	ld.global.f64 	%fd69, [%rd10+72];
	mul.f64 	%fd70, %fd66, %fd69;
	mul.f64 	%fd71, %fd67, %fd69;
	mul.f64 	%fd72, %fd69, %fd68;
	mul.f64 	%fd73, %fd61, %fd61;
	mul.f64 	%fd74, %fd61, %fd73;
	div.rn.f64 	%fd75, %fd70, %fd74;
	div.rn.f64 	%fd76, %fd71, %fd74;
	div.rn.f64 	%fd77, %fd72, %fd74;
	div.rn.f64 	%fd78, %fd75, %fd65;
	div.rn.f64 	%fd79, %fd76, %fd65;
	div.rn.f64 	%fd80, %fd77, %fd65;
	add.f64 	%fd86, %fd86, %fd78;
	add.f64 	%fd85, %fd85, %fd79;
	add.f64 	%fd84, %fd84, %fd80;
	st.global.f64 	[%rd1], %fd86;
	st.global.f64 	[%rd1+8], %fd85;
	st.global.f64 	[%rd1+16], %fd84;
$L__BB2_6:
	add.s32 	%r13, %r13, 2;
	add.s32 	%r12, %r12, 2;
	add.s64 	%rd10, %rd10, 192;
	setp.ne.s32 	%p4, %r13, 10;
	@%p4 bra 	$L__BB2_2;
$L__BB2_7:
	ret;

}
	// .globl	_Z18CalculatePotentialP4Body
.visible .entry _Z18CalculatePotentialP4Body(
	.param .u64 .ptr .align 1 _Z18CalculatePotentialP4Body_param_0
)
{
	.reg .pred 	%p<12>;
	.reg .b32 	%r<5>;
	.reg .b64 	%rd<7>;
	.reg .b64 	%fd<174>;

	ld.param.u64 	%rd3, [_Z18CalculatePotentialP4Body_param_0];
	cvta.to.global.u64 	%rd1, %rd3;
	mov.u32 	%r2, %tid.x;
	mov.u32 	%r3, %ctaid.x;
	mov.u32 	%r4, %ntid.x;
	mad.lo.s32 	%r1, %r3, %r4, %r2;
	setp.gt.s32 	%p1, %r1, 9;
	@%p1 bra 	$L__BB3_12;
	mul.wide.s32 	%rd4, %r1, 96;
	add.s64 	%rd5, %rd1, %rd4;
	add.s64 	%rd2, %rd5, 80;
	mov.b64 	%rd6, 0;
	st.global.u64 	[%rd5+80], %rd6;
	setp.eq.s32 	%p2, %r1, 0;
	ld.global.f64 	%fd1, [%rd5+72];
	ld.global.f64 	%fd2, [%rd5];
	ld.global.f64 	%fd3, [%rd5+8];
	ld.global.f64 	%fd4, [%rd5+16];
	mov.f64 	%fd167, 0d0000000000000000;
	@%p2 bra 	$L__BB3_3;
	mul.f64 	%fd24, %fd1, 0dBDD2589EFFED8ACC;
	ld.global.f64 	%fd25, [%rd1+72];
	mul.f64 	%fd26, %fd24, %fd25;
	ld.global.f64 	%fd27, [%rd1];
	sub.f64 	%fd28, %fd27, %fd2;
	ld.global.f64 	%fd29, [%rd1+8];
	sub.f64 	%fd30, %fd29, %fd3;
	ld.global.f64 	%fd31, [%rd1+16];
	sub.f64 	%fd32, %fd31, %fd4;
	mul.f64 	%fd33, %fd30, %fd30;
	fma.rn.f64 	%fd34, %fd28, %fd28, %fd33;
	fma.rn.f64 	%fd35, %fd32, %fd32, %fd34;
	sqrt.rn.f64 	%fd36, %fd35;
	div.rn.f64 	%fd37, %fd26, %fd36;
	add.f64 	%fd167, %fd37, 0d0000000000000000;
	setp.eq.s32 	%p3, %r1, 1;
	@%p3 bra 	$L__BB3_4;
$L__BB3_3:
	mul.f64 	%fd38, %fd1, 0dBDD2589EFFED8ACC;
	ld.global.f64 	%fd39, [%rd1+168];
	mul.f64 	%fd40, %fd38, %fd39;
	ld.global.f64 	%fd41, [%rd1+96];
	sub.f64 	%fd42, %fd41, %fd2;
	ld.global.f64 	%fd43, [%rd1+104];
	sub.f64 	%fd44, %fd43, %fd3;
	ld.global.f64 	%fd45, [%rd1+112];
	sub.f64 	%fd46, %fd45, %fd4;
	mul.f64 	%fd47, %fd44, %fd44;
	fma.rn.f64 	%fd48, %fd42, %fd42, %fd47;
	fma.rn.f64 	%fd49, %fd46, %fd46, %fd48;
	sqrt.rn.f64 	%fd50, %fd49;
	div.rn.f64 	%fd51, %fd40, %fd50;
	add.f64 	%fd167, %fd167, %fd51;
	setp.eq.s32 	%p4, %r1, 2;
	@%p4 bra 	$L__BB3_5;
$L__BB3_4:
	mul.f64 	%fd52, %fd1, 0dBDD2589EFFED8ACC;
	ld.global.f64 	%fd53, [%rd1+264];
	mul.f64 	%fd54, %fd52, %fd53;
	ld.global.f64 	%fd55, [%rd1+192];
	sub.f64 	%fd56, %fd55, %fd2;
	ld.global.f64 	%fd57, [%rd1+200];
	sub.f64 	%fd58, %fd57, %fd3;
	ld.global.f64 	%fd59, [%rd1+208];
	sub.f64 	%fd60, %fd59, %fd4;
	mul.f64 	%fd61, %fd58, %fd58;
	fma.rn.f64 	%fd62, %fd56, %fd56, %fd61;
	fma.rn.f64 	%fd63, %fd60, %fd60, %fd62;
	sqrt.rn.f64 	%fd64, %fd63;
	div.rn.f64 	%fd65, %fd54, %fd64;
	add.f64 	%fd167, %fd167, %fd65;
	setp.eq.s32 	%p5, %r1, 3;
	@%p5 bra 	$L__BB3_6;
$L__BB3_5:
	mul.f64 	%fd66, %fd1, 0dBDD2589EFFED8ACC;
	ld.global.f64 	%fd67, [%rd1+360];
	mul.f64 	%fd68, %fd66, %fd67;
	ld.global.f64 	%fd69, [%rd1+288];
	sub.f64 	%fd70, %fd69, %fd2;
	ld.global.f64 	%fd71, [%rd1+296];
	sub.f64 	%fd72, %fd71, %fd3;
	ld.global.f64 	%fd73, [%rd1+304];
	sub.f64 	%fd74, %fd73, %fd4;
	mul.f64 	%fd75, %fd72, %fd72;
	fma.rn.f64 	%fd76, %fd70, %fd70, %fd75;
	fma.rn.f64 	%fd77, %fd74, %fd74, %fd76;
	sqrt.rn.f64 	%fd78, %fd77;
	div.rn.f64 	%fd79, %fd68, %fd78;
	add.f64 	%fd167, %fd167, %fd79;
	setp.eq.s32 	%p6, %r1, 4;
	@%p6 bra 	$L__BB3_7;
$L__BB3_6:
	mul.f64 	%fd80, %fd1, 0dBDD2589EFFED8ACC;
	ld.global.f64 	%fd81, [%rd1+456];
	mul.f64 	%fd82, %fd80, %fd81;
	ld.global.f64 	%fd83, [%rd1+384];
	sub.f64 	%fd84, %fd83, %fd2;
	ld.global.f64 	%fd85, [%rd1+392];
	sub.f64 	%fd86, %fd85, %fd3;
	ld.global.f64 	%fd87, [%rd1+400];
	sub.f64 	%fd88, %fd87, %fd4;
	mul.f64 	%fd89, %fd86, %fd86;
	fma.rn.f64 	%fd90, %fd84, %fd84, %fd89;
	fma.rn.f64 	%fd91, %fd88, %fd88, %fd90;
	sqrt.rn.f64 	%fd92, %fd91;
	div.rn.f64 	%fd93, %fd82, %fd92;
	add.f64 	%fd167, %fd167, %fd93;
	setp.eq.s32 	%p7, %r1, 5;
	@%p7 bra 	$L__BB3_8;
$L__BB3_7:
	mul.f64 	%fd94, %fd1, 0dBDD2589EFFED8ACC;
	ld.global.f64 	%fd95, [%rd1+552];
	mul.f64 	%fd96, %fd94, %fd95;
	ld.global.f64 	%fd97, [%rd1+480];
	sub.f64 	%fd98, %fd97, %fd2;
	ld.global.f64 	%fd99, [%rd1+488];
	sub.f64 	%fd100, %fd99, %fd3;
	ld.global.f64 	%fd101, [%rd1+496];
	sub.f64 	%fd102, %fd101, %fd4;
	mul.f64 	%fd103, %fd100, %fd100;
	fma.rn.f64 	%fd104, %fd98, %fd98, %fd103;
	fma.rn.f64 	%fd105, %fd102, %fd102, %fd104;
	sqrt.rn.f64 	%fd106, %fd105;
	div.rn.f64 	%fd107, %fd96, %fd106;
	add.f64 	%fd167, %fd167, %fd107;
	setp.eq.s32 	%p8, %r1, 6;
	@%p8 bra 	$L__BB3_9;
$L__BB3_8:
	mul.f64 	%fd108, %fd1, 0dBDD2589EFFED8ACC;
	ld.global.f64 	%fd109, [%rd1+648];
	mul.f64 	%fd110, %fd108, %fd109;
	ld.global.f64 	%fd111, [%rd1+576];
	sub.f64 	%fd112, %fd111, %fd2;
	ld.global.f64 	%fd113, [%rd1+584];
	sub.f64 	%fd114, %fd113, %fd3;
	ld.global.f64 	%fd115, [%rd1+592];
	sub.f64 	%fd116, %fd115, %fd4;
	mul.f64 	%fd117, %fd114, %fd114;
	fma.rn.f64 	%fd118, %fd112, %fd112, %fd117;
	fma.rn.f64 	%fd119, %fd116, %fd116, %fd118;
	sqrt.rn.f64 	%fd120, %fd119;
	div.rn.f64 	%fd121, %fd110, %fd120;
	add.f64 	%fd167, %fd167, %fd121;
	setp.eq.s32 	%p9, %r1, 7;
	@%p9 bra 	$L__BB3_10;
$L__BB3_9:
	mul.f64 	%fd122, %fd1, 0dBDD2589EFFED8ACC;
	ld.global.f64 	%fd123, [%rd1+744];
	mul.f64 	%fd124, %fd122, %fd123;
	ld.global.f64 	%fd125, [%rd1+672];
	sub.f64 	%fd126, %fd125, %fd2;
	ld.global.f64 	%fd127, [%rd1+680];
	sub.f64 	%fd128, %fd127, %fd3;
	ld.global.f64 	%fd129, [%rd1+688];
	sub.f64 	%fd130, %fd129, %fd4;
	mul.f64 	%fd131, %fd128, %fd128;
	fma.rn.f64 	%fd132, %fd126, %fd126, %fd131;
	fma.rn.f64 	%fd133, %fd130, %fd130, %fd132;
	sqrt.rn.f64 	%fd134, %fd133;
	div.rn.f64 	%fd135, %fd124, %fd134;
	add.f64 	%fd167, %fd167, %fd135;
	setp.eq.s32 	%p10, %r1, 8;
	@%p10 bra 	$L__BB3_11;
$L__BB3_10:
	mul.f64 	%fd136, %fd1, 0dBDD2589EFFED8ACC;
	ld.global.f64 	%fd137, [%rd1+840];
	mul.f64 	%fd138, %fd136, %fd137;
	ld.global.f64 	%fd139, [%rd1+768];
	sub.f64 	%fd140, %fd139, %fd2;
	ld.global.f64 	%fd141, [%rd1+776];
	sub.f64 	%fd142, %fd141, %fd3;
	ld.global.f64 	%fd143, [%rd1+784];
	sub.f64 	%fd144, %fd143, %fd4;
	mul.f64 	%fd145, %fd142, %fd142;
	fma.rn.f64 	%fd146, %fd140, %fd140, %fd145;
	fma.rn.f64 	%fd147, %fd144, %fd144, %fd146;
	sqrt.rn.f64 	%fd148, %fd147;
	div.rn.f64 	%fd149, %fd138, %fd148;
	add.f64 	%fd167, %fd167, %fd149;
	st.global.f64 	[%rd2], %fd167;
	setp.eq.s32 	%p11, %r1, 9;
	@%p11 bra 	$L__BB3_12;
$L__BB3_11:
	mul.f64 	%fd150, %fd1, 0dBDD2589EFFED8ACC;
	ld.global.f64 	%fd151, [%rd1+936];
	mul.f64 	%fd152, %fd150, %fd151;
	ld.global.f64 	%fd153, [%rd1+864];
	sub.f64 	%fd154, %fd153, %fd2;
	ld.global.f64 	%fd155, [%rd1+872];
	sub.f64 	%fd156, %fd155, %fd3;
	ld.global.f64 	%fd157, [%rd1+880];
	sub.f64 	%fd158, %fd157, %fd4;
	mul.f64 	%fd159, %fd156, %fd156;
	fma.rn.f64 	%fd160, %fd154, %fd154, %fd159;
	fma.rn.f64 	%fd161, %fd158, %fd158, %fd160;
	sqrt.rn.f64 	%fd162, %fd161;
	div.rn.f64 	%fd163, %fd152, %fd162;
	add.f64 	%fd164, %fd167, %fd163;
	st.global.f64 	[%rd2], %fd164;
$L__BB3_12:
	ret;

}
	// .globl	_Z16CalculateKineticP4Body
.visible .entry _Z16CalculateKineticP4Body(
	.param .u64 .ptr .align 1 _Z16CalculateKineticP4Body_param_0
)
{
	.reg .pred 	%p<2>;
	.reg .b32 	%r<5>;
	.reg .b64 	%rd<5>;
	.reg .b64 	%fd<12>;

	ld.param.u64 	%rd1, [_Z16CalculateKineticP4Body_param_0];
	mov.u32 	%r2, %tid.x;
	mov.u32 	%r3, %ctaid.x;
	mov.u32 	%r4, %ntid.x;
	mad.lo.s32 	%r1, %r3, %r4, %r2;
	setp.gt.s32 	%p1, %r1, 9;
	@%p1 bra 	$L__BB4_2;
	cvta.to.global.u64 	%rd2, %rd1;
	mul.wide.s32 	%rd3, %r1, 96;
	add.s64 	%rd4, %rd2, %rd3;
	ld.global.f64 	%fd1, [%rd4+72];
	mul.f64 	%fd2, %fd1, 0d3FE0000000000000;
	ld.global.f64 	%fd3, [%rd4+24];
	ld.global.f64 	%fd4, [%rd4+32];
	mul.f64 	%fd5, %fd4, %fd4;
	fma.rn.f64 	%fd6, %fd3, %fd3, %fd5;
	ld.global.f64 	%fd7, [%rd4+40];
	fma.rn.f64 	%fd8, %fd7, %fd7, %fd6;
	sqrt.rn.f64 	%fd9, %fd8;
	mul.f64 	%fd10, %fd2, %fd9;
	mul.f64 	%fd11, %fd10, %fd9;
	st.global.f64 	[%rd4+88], %fd11;
$L__BB4_2:
	ret;

}


// ===== COMPILED SASS (sm_100) =====

	.target	sm_100

	.elftype	@"ET_EXEC"


//--------------------- .note.nv.tkinfo           --------------------------
	.section	.note.nv.tkinfo,"",@"SHT_NOTE"
	.sectionflags	@"SHF_NOTE_NV_TKINFO"
	.tkinfo
        /*0018*/ 	.word	0x00000002
        /*0030*/ 	.string	""
        /*0030*/ 	.string	"ptxas"
        /*0030*/ 	.string	"Cuda compilation tools, release 13.0, V13.0.88"
        /*0030*/ 	.string	"Build cuda_13.0.r13.0/compiler.36424714_0"
        /*0030*/ 	.string	"-arch sm_100 -m 64 "



//--------------------- .note.nv.cuinfo           --------------------------
	.section	.note.nv.cuinfo,"",@"SHT_NOTE"
	.sectionflags	@"SHF_NOTE_NV_CUINFO"
        /*0018*/ 	.short	0x0002
        /*001a*/ 	.short	0x0064
        /*001c*/ 	.short	0x0082
	.zero		2


//--------------------- .nv.info                  --------------------------
	.section	.nv.info,"",@"SHT_CUDA_INFO"
	.align	4


	//----- nvinfo : EIATTR_REGCOUNT
	.align		4
        /*0000*/ 	.byte	0x04, 0x2f
        /*0002*/ 	.short	(.L_4 - .L_3)
	.align		4
.L_3:
        /*0004*/ 	.word	index@(_Z14UpdatePositionP4Body)
        /*0008*/ 	.word	0x00000012


	//----- nvinfo : EIATTR_FRAME_SIZE
	.align		4
.L_4:
        /*000c*/ 	.byte	0x04, 0x11
        /*000e*/ 	.short	(.L_6 - .L_5)
	.align		4
.L_5:
        /*0010*/ 	.word	index@(_Z14UpdatePositionP4Body)
        /*0014*/ 	.word	0x00000000


	//----- nvinfo : EIATTR_REGCOUNT
	.align		4
.L_6:
        /*0018*/ 	.byte	0x04, 0x2f
        /*001a*/ 	.short	(.L_8 - .L_7)
	.align		4
.L_7:
        /*001c*/ 	.word	index@(_Z18UpdateVelocityHalfP4Body)
        /*0020*/ 	.word	0x00000012


	//----- nvinfo : EIATTR_FRAME_SIZE
	.align		4
.L_8:
        /*0024*/ 	.byte	0x04, 0x11
        /*0026*/ 	.short	(.L_10 - .L_9)
	.align		4
.L_9:
        /*0028*/ 	.word	index@(_Z18UpdateVelocityHalfP4Body)
        /*002c*/ 	.word	0x00000000


	//----- nvinfo : EIATTR_REGCOUNT
	.align		4
.L_10:
        /*0030*/ 	.byte	0x04, 0x2f
        /*0032*/ 	.short	(.L_12 - .L_11)
	.align		4
.L_11:
        /*0034*/ 	.word	index@(_Z9DeriveAccP4Body)
        /*0038*/ 	.word	0x0000002e


	//----- nvinfo : EIATTR_FRAME_SIZE
	.align		4
.L_12:
        /*003c*/ 	.byte	0x04, 0x11
        /*003e*/ 	.short	(.L_14 - .L_13)
	.align		4
.L_13:
        /*0040*/ 	.word	index@($__internal_4_$__cuda_sm20_dsqrt_rn_f64_mediumpath_v1)
        /*0044*/ 	.word	0x00000000


	//----- nvinfo : EIATTR_FRAME_SIZE
	.align		4
.L_14:
        /*0048*/ 	.byte	0x04, 0x11
        /*004a*/ 	.short	(.L_16 - .L_15)
	.align		4
.L_15:
        /*004c*/ 	.word	index@($__internal_3_$__cuda_sm20_div_rn_f64_full)
        /*0050*/ 	.word	0x00000000


	//----- nvinfo : EIATTR_FRAME_SIZE
	.align		4
.L_16:
        /*0054*/ 	.byte	0x04, 0x11
        /*0056*/ 	.short	(.L_18 - .L_17)
	.align		4
.L_17:
        /*0058*/ 	.word	index@(_Z9DeriveAccP4Body)
        /*005c*/ 	.word	0x00000000


	//----- nvinfo : EIATTR_REGCOUNT
	.align		4
.L_18:
        /*0060*/ 	.byte	0x04, 0x2f
        /*0062*/ 	.short	(.L_20 - .L_19)
	.align		4
.L_19:
        /*0064*/ 	.word	index@(_Z18CalculatePotentialP4Body)
        /*0068*/ 	.word	0x00000024


	//----- nvinfo : EIATTR_FRAME_SIZE
	.align		4
.L_20:
        /*006c*/ 	.byte	0x04, 0x11
        /*006e*/ 	.short	(.L_22 - .L_21)
	.align		4
.L_21:
        /*0070*/ 	.word	index@($__internal_2_$__cuda_sm20_dsqrt_rn_f64_mediumpath_v1)
        /*0074*/ 	.word	0x00000000


	//----- nvinfo : EIATTR_FRAME_SIZE
	.align		4
.L_22:
        /*0078*/ 	.byte	0x04, 0x11
        /*007a*/ 	.short	(.L_24 - .L_23)
	.align		4
.L_23:
        /*007c*/ 	.word	index@($__internal_1_$__cuda_sm20_div_rn_f64_full)
        /*0080*/ 	.word	0x00000000


	//----- nvinfo : EIATTR_FRAME_SIZE
	.align		4
.L_24:
        /*0084*/ 	.byte	0x04, 0x11
        /*0086*/ 	.short	(.L_26 - .L_25)
	.align		4
.L_25:
        /*0088*/ 	.word	index@(_Z18CalculatePotentialP4Body)
        /*008c*/ 	.word	0x00000000


	//----- nvinfo : EIATTR_REGCOUNT
	.align		4
.L_26:
        /*0090*/ 	.byte	0x04, 0x2f
        /*0092*/ 	.short	(.L_28 - .L_27)
	.align		4
.L_27:
        /*0094*/ 	.word	index@(_Z16CalculateKineticP4Body)
        /*0098*/ 	.word	0x00000016


	//----- nvinfo : EIATTR_FRAME_SIZE
	.align		4
.L_28:
        /*009c*/ 	.byte	0x04, 0x11
        /*009e*/ 	.short	(.L_30 - .L_29)
	.align		4
.L_29:
        /*00a0*/ 	.word	index@($__internal_0_$__cuda_sm20_dsqrt_rn_f64_mediumpath_v1)
        /*00a4*/ 	.word	0x00000000


	//----- nvinfo : EIATTR_FRAME_SIZE
	.align		4
.L_30:
        /*00a8*/ 	.byte	0x04, 0x11
        /*00aa*/ 	.short	(.L_32 - .L_31)
	.align		4
.L_31:
        /*00ac*/ 	.word	index@(_Z16CalculateKineticP4Body)
        /*00b0*/ 	.word	0x00000000


	//----- nvinfo : EIATTR_MIN_STACK_SIZE
	.align		4
.L_32:
        /*00b4*/ 	.byte	0x04, 0x12
        /*00b6*/ 	.short	(.L_34 - .L_33)
	.align		4
.L_33:
        /*00b8*/ 	.word	index@(_Z16CalculateKineticP4Body)
        /*00bc*/ 	.word	0x00000000


	//----- nvinfo : EIATTR_MIN_STACK_SIZE
	.align		4
.L_34:
        /*00c0*/ 	.byte	0x04, 0x12
        /*00c2*/ 	.short	(.L_36 - .L_35)
	.align		4
.L_35:
        /*00c4*/ 	.word	index@(_Z18CalculatePotentialP4Body)
        /*00c8*/ 	.word	0x00000000


	//----- nvinfo : EIATTR_MIN_STACK_SIZE
	.align		4
.L_36:
        /*00cc*/ 	.byte	0x04, 0x12
        /*00ce*/ 	.short	(.L_38 - .L_37)
	.align		4
.L_37:
        /*00d0*/ 	.word	index@(_Z9DeriveAccP4Body)
        /*00d4*/ 	.word	0x00000000


	//----- nvinfo : EIATTR_MIN_STACK_SIZE
	.align		4
.L_38:
        /*00d8*/ 	.byte	0x04, 0x12
        /*00da*/ 	.short	(.L_40 - .L_39)
	.align		4
.L_39:
        /*00dc*/ 	.word	index@(_Z18UpdateVelocityHalfP4Body)
        /*00e0*/ 	.word	0x00000000


	//----- nvinfo : EIATTR_MIN_STACK_SIZE
	.align		4
.L_40:
        /*00e4*/ 	.byte	0x04, 0x12
        /*00e6*/ 	.short	(.L_42 - .L_41)
	.align		4
.L_41:
        /*00e8*/ 	.word	index@(_Z14UpdatePositionP4Body)
        /*00ec*/ 	.word	0x00000000
.L_42:


//--------------------- .nv.compat                --------------------------
	.section	.nv.compat,"",@"SHT_CUDA_COMPAT_INFO"
	.align	4
        /*0000*/ 	.byte	0x02, 0x09, 0x00, 0x00, 0x02, 0x02, 0x01, 0x00, 0x02, 0x05, 0x05, 0x00, 0x03, 0x07, 0x01, 0x01
        /*0010*/ 	.byte	0x02, 0x03, 0x00, 0x00, 0x02, 0x06, 0x01, 0x00, 0x04, 0x0b, 0x08, 0x00, 0x01, 0x00, 0x00, 0x00
        /*0020*/ 	.byte	0x00, 0x00, 0x00, 0x00


//--------------------- .nv.info._Z16CalculateKineticP4Body --------------------------
	.section	.nv.info._Z16CalculateKineticP4Body,"",@"SHT_CUDA_INFO"
	.sectionflags	@""
	.align	4


	//----- nvinfo : EIATTR_CUDA_API_VERSION
	.align		4
        /*0000*/ 	.byte	0x04, 0x37
        /*0002*/ 	.short	(.L_44 - .L_43)
.L_43:
        /*0004*/ 	.word	0x00000082


	//----- nvinfo : EIATTR_KPARAM_INFO
	.align		4
.L_44:
        /*0008*/ 	.byte	0x04, 0x17
        /*000a*/ 	.short	(.L_46 - .L_45)
.L_45:
        /*000c*/ 	.word	0x00000000
        /*0010*/ 	.short	0x0000
        /*0012*/ 	.short	0x0000
        /*0014*/ 	.byte	0x00, 0xf5, 0x21, 0x00


	//----- nvinfo : EIATTR_SPARSE_MMA_MASK
	.align		4
.L_46:
        /*0018*/ 	.byte	0x03, 0x50
        /*001a*/ 	.short	0x0000


	//----- nvinfo : EIATTR_MAXREG_COUNT
	.align		4
        /*001c*/ 	.byte	0x03, 0x1b
        /*001e*/ 	.short	0x00ff


	//----- nvinfo : EIATTR_MERCURY_ISA_VERSION
	.align		4
        /*0020*/ 	.byte	0x03, 0x5f
        /*0022*/ 	.short	0x0101


	//----- nvinfo : EIATTR_VRC_CTA_INIT_COUNT
	.align		4
        /*0024*/ 	.byte	0x02, 0x4a
	.zero		1
	.zero		1


	//----- nvinfo : EIATTR_EXIT_INSTR_OFFSETS
	.align		4
        /*0028*/ 	.byte	0x04, 0x1c
        /*002a*/ 	.short	(.L_48 - .L_47)


	//   ....[0]....
.L_47:
        /*002c*/ 	.word	0x00000060


	//   ....[1]....
        /*0030*/ 	.word	0x00000290


	//----- nvinfo : EIATTR_CRS_STACK_SIZE
	.align		4
.L_48:
        /*0034*/ 	.byte	0x04, 0x1e
        /*0036*/ 	.short	(.L_50 - .L_49)
.L_49:
        /*0038*/ 	.word	0x00000000


	//----- nvinfo : EIATTR_CBANK_PARAM_SIZE
	.align		4
.L_50:
        /*003c*/ 	.byte	0x03, 0x19
        /*003e*/ 	.short	0x0008


	//----- nvinfo : EIATTR_PARAM_CBANK
	.align		4
        /*0040*/ 	.byte	0x04, 0x0a
        /*0042*/ 	.short	(.L_52 - .L_51)
	.align		4
.L_51:
        /*0044*/ 	.word	index@(.nv.constant0._Z16CalculateKineticP4Body)
        /*0048*/ 	.short	0x0380
        /*004a*/ 	.short	0x0008


	//----- nvinfo : EIATTR_SW_WAR
	.align		4
.L_52:
        /*004c*/ 	.byte	0x04, 0x36
        /*004e*/ 	.short	(.L_54 - .L_53)
.L_53:
        /*0050*/ 	.word	0x00000008
.L_54:


//--------------------- .nv.info._Z18CalculatePotentialP4Body --------------------------
	.section	.nv.info._Z18CalculatePotentialP4Body,"",@"SHT_CUDA_INFO"
	.sectionflags	@""
	.align	4


	//----- nvinfo : EIATTR_CUDA_API_VERSION
	.align		4
        /*0000*/ 	.byte	0x04, 0x37
        /*0002*/ 	.short	(.L_56 - .L_55)
.L_55:
        /*0004*/ 	.word	0x00000082


	//----- nvinfo : EIATTR_KPARAM_INFO
	.align		4
.L_56:
        /*0008*/ 	.byte	0x04, 0x17
        /*000a*/ 	.short	(.L_58 - .L_57)
.L_57:
        /*000c*/ 	.word	0x00000000
        /*0010*/ 	.short	0x0000
        /*0012*/ 	.short	0x0000
        /*0014*/ 	.byte	0x00, 0xf5, 0x21, 0x00


	//----- nvinfo : EIATTR_SPARSE_MMA_MASK
	.align		4
.L_58:
        /*0018*/ 	.byte	0x03, 0x50
        /*001a*/ 	.short	0x0000


	//----- nvinfo : EIATTR_MAXREG_COUNT
	.align		4
        /*001c*/ 	.byte	0x03, 0x1b
        /*001e*/ 	.short	0x00ff


	//----- nvinfo : EIATTR_MERCURY_ISA_VERSION
	.align		4
        /*0020*/ 	.byte	0x03, 0x5f
        /*0022*/ 	.short	0x0101


	//----- nvinfo : EIATTR_VRC_CTA_INIT_COUNT
	.align		4
        /*0024*/ 	.byte	0x02, 0x4a
	.zero		1
	.zero		1


	//----- nvinfo : EIATTR_EXIT_INSTR_OFFSETS
	.align		4
        /*0028*/ 	.byte	0x04, 0x1c
        /*002a*/ 	.short	(.L_60 - .L_59)


	//   ....[0]....
.L_59:
        /*002c*/ 	.word	0x00000060


	//   ....[1]....
        /*0030*/ 	.word	0x00002460


	//   ....[2]....
        /*0034*/ 	.word	0x000028c0


	//----- nvinfo : EIATTR_CRS_STACK_SIZE
	.align		4
.L_60:
        /*0038*/ 	.byte	0x04, 0x1e
        /*003a*/ 	.short	(.L_62 - .L_61)
.L_61:
        /*003c*/ 	.word	0x00000000


	//----- nvinfo : EIATTR_CBANK_PARAM_SIZE
	.align		4
.L_62:
        /*0040*/ 	.byte	0x03, 0x19
        /*0042*/ 	.short	0x0008


	//----- nvinfo : EIATTR_PARAM_CBANK
	.align		4
        /*0044*/ 	.byte	0x04, 0x0a
        /*0046*/ 	.short	(.L_64 - .L_63)
	.align		4
.L_63:
        /*0048*/ 	.word	index@(.nv.constant0._Z18CalculatePotentialP4Body)
        /*004c*/ 	.short	0x0380
        /*004e*/ 	.short	0x0008


	//----- nvinfo : EIATTR_SW_WAR
	.align		4
.L_64:
        /*0050*/ 	.byte	0x04, 0x36
        /*0052*/ 	.short	(.L_66 - .L_65)
.L_65:
        /*0054*/ 	.word	0x00000008
.L_66:


//--------------------- .nv.info._Z9DeriveAccP4Body --------------------------
	.section	.nv.info._Z9DeriveAccP4Body,"",@"SHT_CUDA_INFO"
	.sectionflags	@""
	.align	4


	//----- nvinfo : EIATTR_CUDA_API_VERSION
	.align		4
        /*0000*/ 	.byte	0x04, 0x37
        /*0002*/ 	.short	(.L_68 - .L_67)
.L_67:
        /*0004*/ 	.word	0x00000082


	//----- nvinfo : EIATTR_KPARAM_INFO
	.align		4
.L_68:
        /*0008*/ 	.byte	0x04, 0x17
        /*000a*/ 	.short	(.L_70 - .L_69)
.L_69:
        /*000c*/ 	.word	0x00000000
        /*0010*/ 	.short	0x0000
        /*0012*/ 	.short	0x0000
        /*0014*/ 	.byte	0x00, 0xf5, 0x21, 0x00


	//----- nvinfo : EIATTR_SPARSE_MMA_MASK
	.align		4
.L_70:
        /*0018*/ 	.byte	0x03, 0x50
        /*001a*/ 	.short	0x0000


	//----- nvinfo : EIATTR_MAXREG_COUNT
	.align		4
        /*001c*/ 	.byte	0x03, 0x1b
        /*001e*/ 	.short	0x00ff


	//----- nvinfo : EIATTR_MERCURY_ISA_VERSION
	.align		4
        /*0020*/ 	.byte	0x03, 0x5f
        /*0022*/ 	.short	0x0101


	//----- nvinfo : EIATTR_VRC_CTA_INIT_COUNT
	.align		4
        /*0024*/ 	.byte	0x02, 0x4a
	.zero		1
	.zero		1


	//----- nvinfo : EIATTR_EXIT_INSTR_OFFSETS
	.align		4
        /*0028*/ 	.byte	0x04, 0x1c
        /*002a*/ 	.short	(.L_72 - .L_71)


	//   ....[0]....
.L_71:
        /*002c*/ 	.word	0x00000060


	//   ....[1]....
        /*0030*/ 	.word	0x00001b40


	//----- nvinfo : EIATTR_CRS_STACK_SIZE
	.align		4
.L_72:
        /*0034*/ 	.byte	0x04, 0x1e
        /*0036*/ 	.short	(.L_74 - .L_73)
.L_73:
        /*0038*/ 	.word	0x00000000


	//----- nvinfo : EIATTR_CBANK_PARAM_SIZE
	.align		4
.L_74:
        /*003c*/ 	.byte	0x03, 0x19
        /*003e*/ 	.short	0x0008


	//----- nvinfo : EIATTR_PARAM_CBANK
	.align		4
        /*0040*/ 	.byte	0x04, 0x0a
        /*0042*/ 	.short	(.L_76 - .L_75)
	.align		4
.L_75:
        /*0044*/ 	.word	index@(.nv.constant0._Z9DeriveAccP4Body)
        /*0048*/ 	.short	0x0380
        /*004a*/ 	.short	0x0008


	//----- nvinfo : EIATTR_SW_WAR
	.align		4
.L_76:
        /*004c*/ 	.byte	0x04, 0x36
        /*004e*/ 	.short	(.L_78 - .L_77)
.L_77:
        /*0050*/ 	.word	0x00000008
.L_78:


//--------------------- .nv.info._Z18UpdateVelocityHalfP4Body --------------------------
	.section	.nv.info._Z18UpdateVelocityHalfP4Body,"",@"SHT_CUDA_INFO"
	.sectionflags	@""
	.align	4


	//----- nvinfo : EIATTR_CUDA_API_VERSION
	.align		4
        /*0000*/ 	.byte	0x04, 0x37
        /*0002*/ 	.short	(.L_80 - .L_79)
.L_79:
        /*0004*/ 	.word	0x00000082


	//----- nvinfo : EIATTR_KPARAM_INFO
	.align		4
.L_80:
        /*0008*/ 	.byte	0x04, 0x17
        /*000a*/ 	.short	(.L_82 - .L_81)
.L_81:
        /*000c*/ 	.word	0x00000000
        /*0010*/ 	.short	0x0000
        /*0012*/ 	.short	0x0000
        /*0014*/ 	.byte	0x00, 0xf5, 0x21, 0x00


	//----- nvinfo : EIATTR_SPARSE_MMA_MASK
	.align		4
.L_82:
        /*0018*/ 	.byte	0x03, 0x50
        /*001a*/ 	.short	0x0000


	//----- nvinfo : EIATTR_MAXREG_COUNT
	.align		4
        /*001c*/ 	.byte	0x03, 0x1b
        /*001e*/ 	.short	0x00ff


	//----- nvinfo : EIATTR_MERCURY_ISA_VERSION
	.align		4
        /*0020*/ 	.byte	0x03, 0x5f
        /*0022*/ 	.short	0x0101


	//----- nvinfo : EIATTR_VRC_CTA_INIT_COUNT
	.align		4
        /*0024*/ 	.byte	0x02, 0x4a
	.zero		1
	.zero		1


	//----- nvinfo : EIATTR_EXIT_INSTR_OFFSETS
	.align		4
        /*0028*/ 	.byte	0x04, 0x1c
        /*002a*/ 	.short	(.L_84 - .L_83)


	//   ....[0]....
.L_83:
        /*002c*/ 	.word	0x00000060


	//   ....[1]....
        /*0030*/ 	.word	0x00000190


	//----- nvinfo : EIATTR_CBANK_PARAM_SIZE
	.align		4
.L_84:
        /*0034*/ 	.byte	0x03, 0x19
        /*0036*/ 	.short	0x0008


	//----- nvinfo : EIATTR_PARAM_CBANK
	.align		4
        /*0038*/ 	.byte	0x04, 0x0a
        /*003a*/ 	.short	(.L_86 - .L_85)
	.align		4
.L_85:
        /*003c*/ 	.word	index@(.nv.constant0._Z18UpdateVelocityHalfP4Body)
        /*0040*/ 	.short	0x0380
        /*0042*/ 	.short	0x0008


	//----- nvinfo : EIATTR_SW_WAR
	.align		4
.L_86:
        /*0044*/ 	.byte	0x04, 0x36
        /*0046*/ 	.short	(.L_88 - .L_87)
.L_87:
        /*0048*/ 	.word	0x00000008
.L_88:


//--------------------- .nv.info._Z14UpdatePositionP4Body --------------------------
	.section	.nv.info._Z14UpdatePositionP4Body,"",@"SHT_CUDA_INFO"
	.sectionflags	@""
	.align	4


	//----- nvinfo : EIATTR_CUDA_API_VERSION
	.align		4
        /*0000*/ 	.byte	0x04, 0x37
        /*0002*/ 	.short	(.L_90 - .L_89)
.L_89:
        /*0004*/ 	.word	0x00000082


	//----- nvinfo : EIATTR_KPARAM_INFO
	.align		4
.L_90:
        /*0008*/ 	.byte	0x04, 0x17
        /*000a*/ 	.short	(.L_92 - .L_91)
.L_91:
        /*000c*/ 	.word	0x00000000
        /*0010*/ 	.short	0x0000
        /*0012*/ 	.short	0x0000
        /*0014*/ 	.byte	0x00, 0xf5, 0x21, 0x00


	//----- nvinfo : EIATTR_SPARSE_MMA_MASK
	.align		4
.L_92:
        /*0018*/ 	.byte	0x03, 0x50
        /*001a*/ 	.short	0x0000


	//----- nvinfo : EIATTR_MAXREG_COUNT
	.align		4
        /*001c*/ 	.byte	0x03, 0x1b
        /*001e*/ 	.short	0x00ff


	//----- nvinfo : EIATTR_MERCURY_ISA_VERSION
	.align		4
        /*0020*/ 	.byte	0x03, 0x5f
        /*0022*/ 	.short	0x0101


	//----- nvinfo : EIATTR_VRC_CTA_INIT_COUNT
	.align		4
        /*0024*/ 	.byte	0x02, 0x4a
	.zero		1
	.zero		1


	//----- nvinfo : EIATTR_EXIT_INSTR_OFFSETS
	.align		4
        /*0028*/ 	.byte	0x04, 0x1c
        /*002a*/ 	.short	(.L_94 - .L_93)


	//   ....[0]....
.L_93:
        /*002c*/ 	.word	0x00000060


	//   ....[1]....
        /*0030*/ 	.word	0x00000160


	//----- nvinfo : EIATTR_CBANK_PARAM_SIZE
	.align		4
.L_94:
        /*0034*/ 	.byte	0x03, 0x19
        /*0036*/ 	.short	0x0008


	//----- nvinfo : EIATTR_PARAM_CBANK
	.align		4
        /*0038*/ 	.byte	0x04, 0x0a
        /*003a*/ 	.short	(.L_96 - .L_95)
	.align		4
.L_95:
        /*003c*/ 	.word	index@(.nv.constant0._Z14UpdatePositionP4Body)
        /*0040*/ 	.short	0x0380
        /*0042*/ 	.short	0x0008


	//----- nvinfo : EIATTR_SW_WAR
	.align		4
.L_96:
        /*0044*/ 	.byte	0x04, 0x36
        /*0046*/ 	.short	(.L_98 - .L_97)
.L_97:
        /*0048*/ 	.word	0x00000008
.L_98:


//--------------------- .nv.callgraph             --------------------------
	.section	.nv.callgraph,"",@"SHT_CUDA_CALLGRAPH"
	.align	4
	.sectionentsize	8
	.align		4
        /*0000*/ 	.word	0x00000000
	.align		4
        /*0004*/ 	.word	0xffffffff
	.align		4
        /*0008*/ 	.word	0x00000000
	.align		4
        /*000c*/ 	.word	0xfffffffe
	.align		4
        /*0010*/ 	.word	0x00000000
	.align		4
        /*0014*/ 	.word	0xfffffffd
	.align		4
        /*0018*/ 	.word	0x00000000
	.align		4
        /*001c*/ 	.word	0xfffffffc


//--------------------- .nv.constant4             --------------------------
	.section	.nv.constant4,"a",@progbits
	.align	8
	.align		8
.nv.constant4:
        /*0000*/ 	.dword	kDeltaT
	.align		8
        /*0008*/ 	.dword	kGravitationalConstant
	.align		8
        /*0010*/ 	.dword	kEpsilon


//--------------------- .text._Z16CalculateKineticP4Body --------------------------
	.section	.text._Z16CalculateKineticP4Body,"ax",@progbits
	.align	128
        .global         _Z16CalculateKineticP4Body
        .type           _Z16CalculateKineticP4Body,@function
        .size           _Z16CalculateKineticP4Body,(.L_x_113 - _Z16CalculateKineticP4Body)
        .other          _Z16CalculateKineticP4Body,@"STO_CUDA_ENTRY STV_DEFAULT"
_Z16CalculateKineticP4Body:
.text._Z16CalculateKineticP4Body:
[----:B------:R-:W-:Y:S01]  /*0000*/  LDC R1, c[0x0][0x37c] ;  /* 0x0000df00ff017b82 */ /* 0x000fe20000000800 */
[----:B------:R-:W0:Y:S07]  /*0010*/  S2R R5, SR_TID.X ;  /* 0x0000000000057919 */ /* 0x000e2e0000002100 */
[----:B------:R-:W0:Y:S08]  /*0020*/  S2UR UR4, SR_CTAID.X ;  /* 0x00000000000479c3 */ /* 0x000e300000002500 */
[----:B------:R-:W0:Y:S02]  /*0030*/  LDC R0, c[0x0][0x360] ;  /* 0x0000d800ff007b82 */ /* 0x000e240000000800 */
[----:B0-----:R-:W-:-:S05]  /*0040*/  IMAD R5, R0, UR4, R5 ;  /* 0x0000000400057c24 */ /* 0x001fca000f8e0205 */
[----:B------:R-:W-:-:S13]  /*0050*/  ISETP.GT.AND P0, PT, R5, 0x9, PT ;  /* 0x000000090500780c */ /* 0x000fda0003f04270 */
[----:B------:R-:W-:Y:S05]  /*0060*/  @P0 EXIT ;  /* 0x000000000000094d */ /* 0x000fea0003800000 */
[----:B------:R-:W0:Y:S01]  /*0070*/  LDC.64 R2, c[0x0][0x380] ;  /* 0x0000e000ff027b82 */ /* 0x000e220000000a00 */
[----:B------:R-:W1:Y:S01]  /*0080*/  LDCU.64 UR4, c[0x0][0x358] ;  /* 0x00006b00ff0477ac */ /* 0x000e620008000a00 */
[----:B0-----:R-:W-:-:S05]  /*0090*/  IMAD.WIDE R2, R5, 0x60, R2 ;  /* 0x0000006005027825 */ /* 0x001fca00078e0202 */
[----:B-1----:R-:W2:Y:S04]  /*00a0*/  LDG.E.64 R8, desc[UR4][R2.64+0x20] ;  /* 0x0000200402087981 */ /* 0x002ea8000c1e1b00 */
[----:B------:R-:W3:Y:S04]  /*00b0*/  LDG.E.64 R6, desc[UR4][R2.64+0x18] ;  /* 0x0000180402067981 */ /* 0x000ee8000c1e1b00 */
[----:B------:R-:W4:Y:S04]  /*00c0*/  LDG.E.64 R10, desc[UR4][R2.64+0x28] ;  /* 0x00002804020a7981 */ /* 0x000f28000c1e1b00 */
[----:B------:R-:W5:Y:S01]  /*00d0*/  LDG.E.64 R4, desc[UR4][R2.64+0x48] ;  /* 0x0000480402047981 */ /* 0x000f62000c1e1b00 */
[----:B------:R-:W-:Y:S01]  /*00e0*/  IMAD.MOV.U32 R12, RZ, RZ, 0x0 ;  /* 0x00000000ff0c7424 */ /* 0x000fe200078e00ff */
[----:B------:R-:W-:Y:S01]  /*00f0*/  MOV R13, 0x3fd80000 ;  /* 0x3fd80000000d7802 */ /* 0x000fe20000000f00 */
[----:B------:R-:W-:Y:S01]  /*0100*/  BSSY.RECONVERGENT B0, `(.L_x_0) ;  /* 0x0000015000007945 */ /* 0x000fe20003800200 */
[----:B--2---:R-:W-:-:S08]  /*0110*/  DMUL R8, R8, R8 ;  /* 0x0000000808087228 */ /* 0x004fd00000000000 */
[----:B---3--:R-:W-:Y:S02]  /*0120*/  DFMA R6, R6, R6, R8 ;  /* 0x000000060606722b */ /* 0x008fe40000000008 */
[----:B-----5:R-:W-:-:S06]  /*0130*/  DMUL R4, R4, 0.5 ;  /* 0x3fe0000004047828 */ /* 0x020fcc0000000000 */
[----:B----4-:R-:W-:-:S06]  /*0140*/  DFMA R6, R10, R10, R6 ;  /* 0x0000000a0a06722b */ /* 0x010fcc0000000006 */
[----:B------:R-:W0:Y:S04]  /*0150*/  MUFU.RSQ64H R9, R7 ;  /* 0x0000000700097308 */ /* 0x000e280000001c00 */
[----:B------:R-:W-:-:S05]  /*0160*/  VIADD R8, R7, 0xfcb00000 ;  /* 0xfcb0000007087836 */ /* 0x000fca0000000000 */
[----:B------:R-:W-:Y:S01]  /*0170*/  ISETP.GE.U32.AND P0, PT, R8, 0x7ca00000, PT ;  /* 0x7ca000000800780c */ /* 0x000fe20003f06070 */
[----:B0-----:R-:W-:-:S08]  /*0180*/  DMUL R10, R8, R8 ;  /* 0x00000008080a7228 */ /* 0x001fd00000000000 */
[----:B------:R-:W-:-:S08]  /*0190*/  DFMA R10, R6, -R10, 1 ;  /* 0x3ff00000060a742b */ /* 0x000fd0000000080a */
[----:B------:R-:W-:Y:S02]  /*01a0*/  DFMA R12, R10, R12, 0.5 ;  /* 0x3fe000000a0c742b */ /* 0x000fe4000000000c */
[----:B------:R-:W-:-:S08]  /*01b0*/  DMUL R10, R8, R10 ;  /* 0x0000000a080a7228 */ /* 0x000fd00000000000 */
[----:B------:R-:W-:-:S08]  /*01c0*/  DFMA R10, R12, R10, R8 ;  /* 0x0000000a0c0a722b */ /* 0x000fd00000000008 */
[----:B------:R-:W-:Y:S02]  /*01d0*/  DMUL R12, R6, R10 ;  /* 0x0000000a060c7228 */ /* 0x000fe40000000000 */
[----:B------:R-:W-:Y:S02]  /*01e0*/  VIADD R19, R11, 0xfff00000 ;  /* 0xfff000000b137836 */ /* 0x000fe40000000000 */
[----:B------:R-:W-:-:S04]  /*01f0*/  IMAD.MOV.U32 R18, RZ, RZ, R10 ;  /* 0x000000ffff127224 */ /* 0x000fc800078e000a */
[----:B------:R-:W-:-:S08]  /*0200*/  DFMA R14, R12, -R12, R6 ;  /* 0x8000000c0c0e722b */ /* 0x000fd00000000006 */
[----:B------:R-:W-:Y:S01]  /*0210*/  DFMA R16, R14, R18, R12 ;  /* 0x000000120e10722b */ /* 0x000fe2000000000c */
[----:B------:R-:W-:Y:S10]  /*0220*/  @!P0 BRA `(.L_x_1) ;  /* 0x0000000000088947 */ /* 0x000ff40003800000 */
[----:B------:R-:W-:-:S07]  /*0230*/  MOV R0, 0x250 ;  /* 0x0000025000007802 */ /* 0x000fce0000000f00 */
[----:B------:R-:W-:Y:S05]  /*0240*/  CALL.REL.NOINC `($__internal_0_$__cuda_sm20_dsqrt_rn_f64_mediumpath_v1) ;  /* 0x0000000000147944 */ /* 0x000fea0003c00000 */
.L_x_1:
[----:B------:R-:W-:Y:S05]  /*0250*/  BSYNC.RECONVERGENT B0 ;  /* 0x0000000000007941 */ /* 0x000fea0003800200 */
.L_x_0:
[----:B------:R-:W-:-:S08]  /*0260*/  DMUL R4, R4, R16 ;  /* 0x0000001004047228 */ /* 0x000fd00000000000 */
[----:B------:R-:W-:-:S07]  /*0270*/  DMUL R4, R4, R16 ;  /* 0x0000001004047228 */ /* 0x000fce0000000000 */
[----:B------:R-:W-:Y:S01]  /*0280*/  STG.E.64 desc[UR4][R2.64+0x58], R4 ;  /* 0x0000580402007986 */ /* 0x000fe2000c101b04 */
[----:B------:R-:W-:Y:S05]  /*0290*/  EXIT ;  /* 0x000000000000794d */ /* 0x000fea0003800000 */
        .weak           $__internal_0_$__cuda_sm20_dsqrt_rn_f64_mediumpath_v1
        .type           $__internal_0_$__cuda_sm20_dsqrt_rn_f64_mediumpath_v1,@function
        .size           $__internal_0_$__cuda_sm20_dsqrt_rn_f64_mediumpath_v1,(.L_x_113 - $__internal_0_$__cuda_sm20_dsqrt_rn_f64_mediumpath_v1)
$__internal_0_$__cuda_sm20_dsqrt_rn_f64_mediumpath_v1:
[----:B------:R-:W-:Y:S01]  /*02a0*/  ISETP.GE.U32.AND P0, PT, R8, -0x3400000, PT ;  /* 0xfcc000000800780c */ /* 0x000fe20003f06070 */
[----:B------:R-:W-:Y:S01]  /*02b0*/  BSSY.RECONVERGENT B1, `(.L_x_2) ;  /* 0x0000024000017945 */ /* 0x000fe20003800200 */
[----:B------:R-:W-:-:S11]  /*02c0*/  MOV R11, R19 ;  /* 0x00000013000b7202 */ /* 0x000fd60000000f00 */
[----:B------:R-:W-:Y:S05]  /*02d0*/  @!P0 BRA `(.L_x_3) ;  /* 0x0000000000208947 */ /* 0x000fea0003800000 */
[----:B------:R-:W-:-:S10]  /*02e0*/  DFMA.RM R10, R14, R10, R12 ;  /* 0x0000000a0e0a722b */ /* 0x000fd4000000400c */
[----:B------:R-:W-:-:S05]  /*02f0*/  IADD3 R8, P0, PT, R10, 0x1, RZ ;  /* 0x000000010a087810 */ /* 0x000fca0007f1e0ff */
[----:B------:R-:W-:-:S06]  /*0300*/  IMAD.X R9, RZ, RZ, R11, P0 ;  /* 0x000000ffff097224 */ /* 0x000fcc00000e060b */
[----:B------:R-:W-:-:S08]  /*0310*/  DFMA.RP R6, -R10, R8, R6 ;  /* 0x000000080a06722b */ /* 0x000fd00000008106 */
[----:B------:R-:W-:-:S06]  /*0320*/  DSETP.GT.AND P0, PT, R6, RZ, PT ;  /* 0x000000ff0600722a */ /* 0x000fcc0003f04000 */
[----:B------:R-:W-:Y:S02]  /*0330*/  FSEL R8, R8, R10, P0 ;  /* 0x0000000a08087208 */ /* 0x000fe40000000000 */
[----:B------:R-:W-:Y:S01]  /*0340*/  FSEL R9, R9, R11, P0 ;  /* 0x0000000b09097208 */ /* 0x000fe20000000000 */
[----:B------:R-:W-:Y:S06]  /*0350*/  BRA `(.L_x_4) ;  /* 0x0000000000647947 */ /* 0x000fec0003800000 */
.L_x_3:
[----:B------:R-:W-:-:S14]  /*0360*/  DSETP.NE.AND P0, PT, R6, RZ, PT ;  /* 0x000000ff0600722a */ /* 0x000fdc0003f05000 */
[----:B------:R-:W-:Y:S05]  /*0370*/  @!P0 BRA `(.L_x_5) ;  /* 0x0000000000588947 */ /* 0x000fea0003800000 */
[----:B------:R-:W-:-:S13]  /*0380*/  ISETP.GE.AND P0, PT, R7, RZ, PT ;  /* 0x000000ff0700720c */ /* 0x000fda0003f06270 */
[----:B------:R-:W-:Y:S01]  /*0390*/  @!P0 IMAD.MOV.U32 R8, RZ, RZ, 0x0 ;  /* 0x00000000ff088424 */ /* 0x000fe200078e00ff */
[----:B------:R-:W-:Y:S01]  /*03a0*/  @!P0 MOV R9, 0xfff80000 ;  /* 0xfff8000000098802 */ /* 0x000fe20000000f00 */
[----:B------:R-:W-:Y:S06]  /*03b0*/  @!P0 BRA `(.L_x_4) ;  /* 0x00000000004c8947 */ /* 0x000fec0003800000 */
[----:B------:R-:W-:-:S13]  /*03c0*/  ISETP.GT.AND P0, PT, R7, 0x7fefffff, PT ;  /* 0x7fefffff0700780c */ /* 0x000fda0003f04270 */
[----:B------:R-:W-:Y:S05]  /*03d0*/  @P0 BRA `(.L_x_5) ;  /* 0x0000000000400947 */ /* 0x000fea0003800000 */
[----:B------:R-:W-:Y:S01]  /*03e0*/  DMUL R6, R6, 8.11296384146066816958e+31 ;  /* 0x4690000006067828 */ /* 0x000fe20000000000 */
[----:B------:R-:W-:Y:S01]  /*03f0*/  IMAD.MOV.U32 R8, RZ, RZ, RZ ;  /* 0x000000ffff087224 */ /* 0x000fe200078e00ff */
[----:B------:R-:W-:Y:S01]  /*0400*/  MOV R13, 0x3fd80000 ;  /* 0x3fd80000000d7802 */ /* 0x000fe20000000f00 */
[----:B------:R-:W-:-:S03]  /*0410*/  IMAD.MOV.U32 R12, RZ, RZ, 0x0 ;  /* 0x00000000ff0c7424 */ /* 0x000fc600078e00ff */
[----:B------:R-:W0:Y:S02]  /*0420*/  MUFU.RSQ64H R9, R7 ;  /* 0x0000000700097308 */ /* 0x000e240000001c00 */
[----:B0-----:R-:W-:-:S08]  /*0430*/  DMUL R10, R8, R8 ;  /* 0x00000008080a7228 */ /* 0x001fd00000000000 */
[----:B------:R-:W-:-:S08]  /*0440*/  DFMA R10, R6, -R10, 1 ;  /* 0x3ff00000060a742b */ /* 0x000fd0000000080a */
[----:B------:R-:W-:Y:S02]  /*0450*/  DFMA R12, R10, R12, 0.5 ;  /* 0x3fe000000a0c742b */ /* 0x000fe4000000000c */
[----:B------:R-:W-:-:S08]  /*0460*/  DMUL R10, R8, R10 ;  /* 0x0000000a080a7228 */ /* 0x000fd00000000000 */
[----:B------:R-:W-:-:S08]  /*0470*/  DFMA R10, R12, R10, R8 ;  /* 0x0000000a0c0a722b */ /* 0x000fd00000000008 */
[----:B------:R-:W-:Y:S02]  /*0480*/  DMUL R8, R6, R10 ;  /* 0x0000000a06087228 */ /* 0x000fe40000000000 */
[----:B------:R-:W-:-:S06]  /*0490*/  VIADD R11, R11, 0xfff00000 ;  /* 0xfff000000b0b7836 */ /* 0x000fcc0000000000 */
[----:B------:R-:W-:-:S08]  /*04a0*/  DFMA R12, R8, -R8, R6 ;  /* 0x80000008080c722b */ /* 0x000fd00000000006 */
[----:B------:R-:W-:-:S10]  /*04b0*/  DFMA R8, R10, R12, R8 ;  /* 0x0000000c0a08722b */ /* 0x000fd40000000008 */
[----:B------:R-:W-:Y:S01]  /*04c0*/  IADD3 R9, PT, PT, R9, -0x3500000, RZ ;  /* 0xfcb0000009097810 */ /* 0x000fe20007ffe0ff */
[----:B------:R-:W-:Y:S06]  /*04d0*/  BRA `(.L_x_4) ;  /* 0x0000000000047947 */ /* 0x000fec0003800000 */
.L_x_5:
[----:B------:R-:W-:-:S11]  /*04e0*/  DADD R8, R6, R6 ;  /* 0x0000000006087229 */ /* 0x000fd60000000006 */
.L_x_4:
[----:B------:R-:W-:Y:S05]  /*04f0*/  BSYNC.RECONVERGENT B1 ;  /* 0x0000000000017941 */ /* 0x000fea0003800200 */
.L_x_2:
[----:B------:R-:W-:Y:S02]  /*0500*/  HFMA2 R7, -RZ, RZ, 0, 0 ;  /* 0x00000000ff077431 */ /* 0x000fe400000001ff */
[----:B------:R-:W-:Y:S01]  /*0510*/  IMAD.MOV.U32 R6, RZ, RZ, R0 ;  /* 0x000000ffff067224 */ /* 0x000fe200078e0000 */
[----:B------:R-:W-:Y:S01]  /*0520*/  MOV R17, R9 ;  /* 0x0000000900117202 */ /* 0x000fe20000000f00 */
[----:B------:R-:W-:Y:S02]  /*0530*/  IMAD.MOV.U32 R16, RZ, RZ, R8 ;  /* 0x000000ffff107224 */ /* 0x000fe400078e0008 */
[----:B------:R-:W-:Y:S05]  /*0540*/  RET.REL.NODEC R6 `(_Z16CalculateKineticP4Body) ;  /* 0xfffffff806ac7950 */ /* 0x000fea0003c3ffff */
.L_x_6:
[----:B------:R-:W-:-:S00]  /*0550*/  BRA `(.L_x_6) ;  /* 0xfffffffc00fc7947 */ /* 0x000fc0000383ffff */
[----:B------:R-:W-:-:S00]  /*0560*/  NOP ;  /* 0x0000000000007918 */ /* 0x000fc00000000000 */
        /* <DEDUP_REMOVED lines=9> */
.L_x_113:


//--------------------- .text._Z18CalculatePotentialP4Body --------------------------
	.section	.text._Z18CalculatePotentialP4Body,"ax",@progbits
	.align	128
        .global         _Z18CalculatePotentialP4Body
        .type           _Z18CalculatePotentialP4Body,@function
        .size           _Z18CalculatePotentialP4Body,(.L_x_115 - _Z18CalculatePotentialP4Body)
        .other          _Z18CalculatePotentialP4Body,@"STO_CUDA_ENTRY STV_DEFAULT"
_Z18CalculatePotentialP4Body:
.text._Z18CalculatePotentialP4Body:
        /* <DEDUP_REMOVED lines=10> */
[----:B-1----:R0:W5:Y:S04]  /*00a0*/  LDG.E.64 R18, desc[UR4][R20.64+0x48] ;  /* 0x0000480414127981 */ /* 0x002168000c1e1b00 */
[----:B------:R0:W5:Y:S04]  /*00b0*/  LDG.E.64 R16, desc[UR4][R20.64] ;  /* 0x0000000414107981 */ /* 0x000168000c1e1b00 */
[----:B------:R0:W5:Y:S04]  /*00c0*/  LDG.E.64 R14, desc[UR4][R20.64+0x8] ;  /* 0x00000804140e7981 */ /* 0x000168000c1e1b00 */
[----:B------:R0:W5:Y:S01]  /*00d0*/  LDG.E.64 R12, desc[UR4][R20.64+0x10] ;  /* 0x00001004140c7981 */ /* 0x000162000c1e1b00 */
[----:B------:R-:W-:Y:S01]  /*00e0*/  ISETP.NE.AND P0, PT, R0, RZ, PT ;  /* 0x000000ff0000720c */ /* 0x000fe20003f05270 */
[----:B------:R-:W-:Y:S04]  /*00f0*/  BSSY.RECONVERGENT B1, `(.L_x_7) ;  /* 0x0000238000017945 */ /* 0x000fe80003800200 */
[----:B------:R-:W-:Y:S01]  /*0100*/  BSSY.RELIABLE B0, `(.L_x_8) ;  /* 0x00001f7000007945 */ /* 0x000fe20003800100 */
[----:B------:R0:W-:Y:S01]  /*0110*/  STG.E.64 desc[UR4][R20.64+0x50], RZ ;  /* 0x000050ff14007986 */ /* 0x0001e2000c101b04 */
[----:B------:R-:W-:-:S06]  /*0120*/  CS2R R10, SRZ ;  /* 0x00000000000a7805 */ /* 0x000fcc000001ff00 */
[----:B------:R-:W-:Y:S05]  /*0130*/  @!P0 BRA `(.L_x_9) ;  /* 0x0000000400008947 */ /* 0x000fea0003800000 */
[----:B------:R-:W1:Y:S02]  /*0140*/  LDC.64 R8, c[0x0][0x380] ;  /* 0x0000e000ff087b82 */ /* 0x000e640000000a00 */
[----:B-1----:R-:W2:Y:S04]  /*0150*/  LDG.E.64 R4, desc[UR4][R8.64+0x8] ;  /* 0x0000080408047981 */ /* 0x002ea8000c1e1b00 */
[----:B------:R-:W3:Y:S04]  /*0160*/  LDG.E.64 R2, desc[UR4][R8.64] ;  /* 0x0000000408027981 */ /* 0x000ee8000c1e1b00 */
[----:B------:R-:W4:Y:S04]  /*0170*/  LDG.E.64 R6, desc[UR4][R8.64+0x10] ;  /* 0x0000100408067981 */ /* 0x000f28000c1e1b00 */
[----:B------:R-:W4:Y:S01]  /*0180*/  LDG.E.64 R10, desc[UR4][R8.64+0x48] ;  /* 0x00004804080a7981 */ /* 0x000f22000c1e1b00 */
[----:B------:R-:W-:Y:S01]  /*0190*/  UMOV UR6, 0xffed8acc ;  /* 0xffed8acc00067882 */ /* 0x000fe20000000000 */
[----:B------:R-:W-:Y:S01]  /*01a0*/  UMOV UR7, 0x3dd2589e ;  /* 0x3dd2589e00077882 */ /* 0x000fe20000000000 */
[----:B------:R-:W-:Y:S01]  /*01b0*/  BSSY.RECONVERGENT B3, `(.L_x_10) ;  /* 0x000001f000037945 */ /* 0x000fe20003800200 */
[----:B--2--5:R-:W-:-:S02]  /*01c0*/  DADD R4, -R14, R4 ;  /* 0x000000000e047229 */ /* 0x024fc40000000104 */
[----:B---3--:R-:W-:-:S06]  /*01d0*/  DADD R2, -R16, R2 ;  /* 0x0000000010027229 */ /* 0x008fcc0000000102 */
[----:B------:R-:W-:Y:S02]  /*01e0*/  DMUL R4, R4, R4 ;  /* 0x0000000404047228 */ /* 0x000fe40000000000 */
[----:B----4-:R-:W-:-:S06]  /*01f0*/  DADD R6, -R12, R6 ;  /* 0x000000000c067229 */ /* 0x010fcc0000000106 */
[----:B------:R-:W-:-:S08]  /*0200*/  DFMA R4, R2, R2, R4 ;  /* 0x000000020204722b */ /* 0x000fd00000000004 */
[----:B------:R-:W-:Y:S01]  /*0210*/  DFMA R26, R6, R6, R4 ;  /* 0x00000006061a722b */ /* 0x000fe20000000004 */
[----:B------:R-:W-:Y:S01]  /*0220*/  IMAD.MOV.U32 R4, RZ, RZ, 0x0 ;  /* 0x00000000ff047424 */ /* 0x000fe200078e00ff */
[----:B------:R-:W-:Y:S01]  /*0230*/  DMUL R6, R18, -UR6 ;  /* 0x8000000612067c28 */ /* 0x000fe20008000000 */
[----:B------:R-:W-:-:S03]  /*0240*/  IMAD.MOV.U32 R5, RZ, RZ, 0x3fd80000 ;  /* 0x3fd80000ff057424 */ /* 0x000fc600078e00ff */
[----:B------:R-:W1:Y:S04]  /*0250*/  MUFU.RSQ64H R23, R27 ;  /* 0x0000001b00177308 */ /* 0x000e680000001c00 */
[----:B------:R-:W-:Y:S01]  /*0260*/  VIADD R22, R27, 0xfcb00000 ;  /* 0xfcb000001b167836 */ /* 0x000fe20000000000 */
[----:B------:R-:W-:-:S04]  /*0270*/  DMUL R10, R6, R10 ;  /* 0x0000000a060a7228 */ /* 0x000fc80000000000 */
[----:B------:R-:W-:Y:S01]  /*0280*/  ISETP.GE.U32.AND P0, PT, R22, 0x7ca00000, PT ;  /* 0x7ca000001600780c */ /* 0x000fe20003f06070 */
[----:B-1----:R-:W-:-:S08]  /*0290*/  DMUL R2, R22, R22 ;  /* 0x0000001616027228 */ /* 0x002fd00000000000 */
[----:B------:R-:W-:-:S08]  /*02a0*/  DFMA R2, R26, -R2, 1 ;  /* 0x3ff000001a02742b */ /* 0x000fd00000000802 */
[----:B------:R-:W-:Y:S02]  /*02b0*/  DFMA R4, R2, R4, 0.5 ;  /* 0x3fe000000204742b */ /* 0x000fe40000000004 */
[----:B------:R-:W-:-:S08]  /*02c0*/  DMUL R2, R22, R2 ;  /* 0x0000000216027228 */ /* 0x000fd00000000000 */
[----:B------:R-:W-:-:S08]  /*02d0*/  DFMA R24, R4, R2, R22 ;  /* 0x000000020418722b */ /* 0x000fd00000000016 */
[----:B------:R-:W-:Y:S02]  /*02e0*/  DMUL R2, R26, R24 ;  /* 0x000000181a027228 */ /* 0x000fe40000000000 */
[----:B------:R-:W-:Y:S01]  /*02f0*/  VIADD R5, R25, 0xfff00000 ;  /* 0xfff0000019057836 */ /* 0x000fe20000000000 */
[----:B------:R-:W-:-:S05]  /*0300*/  MOV R4, R24 ;  /* 0x0000001800047202 */ /* 0x000fca0000000f00 */
[----:B------:R-:W-:-:S08]  /*0310*/  DFMA R8, R2, -R2, R26 ;  /* 0x800000020208722b */ /* 0x000fd0000000001a */
[----:B------:R-:W-:Y:S01]  /*0320*/  DFMA R6, R8, R4, R2 ;  /* 0x000000040806722b */ /* 0x000fe20000000002 */
[----:B------:R-:W-:Y:S10]  /*0330*/  @!P0 BRA `(.L_x_11) ;  /* 0x0000000000188947 */ /* 0x000ff40003800000 */
[----:B------:R-:W-:Y:S01]  /*0340*/  IMAD.MOV.U32 R6, RZ, RZ, R24 ;  /* 0x000000ffff067224 */ /* 0x000fe200078e0018 */
[----:B------:R-:W-:Y:S01]  /*0350*/  MOV R4, 0x380 ;  /* 0x0000038000047802 */ /* 0x000fe20000000f00 */
[----:B------:R-:W-:-:S07]  /*0360*/  IMAD.MOV.U32 R23, RZ, RZ, R27 ;  /* 0x000000ffff177224 */ /* 0x000fce00078e001b */
[----:B0-----:R-:W-:Y:S05]  /*0370*/  CALL.REL.NOINC `($__internal_2_$__cuda_sm20_dsqrt_rn_f64_mediumpath_v1) ;  /* 0x0000002800c87944 */ /* 0x001fea0003c00000 */
[----:B------:R-:W-:Y:S02]  /*0380*/  IMAD.MOV.U32 R6, RZ, RZ, R2 ;  /* 0x000000ffff067224 */ /* 0x000fe400078e0002 */
[----:B------:R-:W-:-:S07]  /*0390*/  IMAD.MOV.U32 R7, RZ, RZ, R3 ;  /* 0x000000ffff077224 */ /* 0x000fce00078e0003 */
.L_x_11:
[----:B------:R-:W-:Y:S05]  /*03a0*/  BSYNC.RECONVERGENT B3 ;  /* 0x0000000000037941 */ /* 0x000fea0003800200 */
.L_x_10:
[----:B------:R-:W1:Y:S01]  /*03b0*/  MUFU.RCP64H R3, R7 ;  /* 0x0000000700037308 */ /* 0x000e620000001800 */
[----:B------:R-:W-:Y:S01]  /*03c0*/  MOV R2, 0x1 ;  /* 0x0000000100027802 */ /* 0x000fe20000000f00 */
[----:B------:R-:W-:Y:S01]  /*03d0*/  BSSY.RECONVERGENT B3, `(.L_x_12) ;  /* 0x0000013000037945 */ /* 0x000fe20003800200 */
[----:B------:R-:W-:-:S04]  /*03e0*/  FSETP.GEU.AND P1, PT, |R11|, 6.5827683646048100446e-37, PT ;  /* 0x036000000b00780b */ /* 0x000fc80003f2e200 */
[----:B-1----:R-:W-:-:S08]  /*03f0*/  DFMA R4, R2, -R6, 1 ;  /* 0x3ff000000204742b */ /* 0x002fd00000000806 */
[----:B------:R-:W-:-:S08]  /*0400*/  DFMA R4, R4, R4, R4 ;  /* 0x000000040404722b */ /* 0x000fd00000000004 */
[----:B------:R-:W-:-:S08]  /*0410*/  DFMA R4, R2, R4, R2 ;  /* 0x000000040204722b */ /* 0x000fd00000000002 */
[----:B------:R-:W-:-:S08]  /*0420*/  DFMA R2, R4, -R6, 1 ;  /* 0x3ff000000402742b */ /* 0x000fd00000000806 */
[----:B------:R-:W-:-:S08]  /*0430*/  DFMA R2, R4, R2, R4 ;  /* 0x000000020402722b */ /* 0x000fd00000000004 */
[----:B------:R-:W-:-:S08]  /*0440*/  DMUL R4, R10, R2 ;  /* 0x000000020a047228 */ /* 0x000fd00000000000 */
[----:B------:R-:W-:-:S08]  /*0450*/  DFMA R8, R4, -R6, R10 ;  /* 0x800000060408722b */ /* 0x000fd0000000000a */
[----:B------:R-:W-:-:S10]  /*0460*/  DFMA R2, R2, R8, R4 ;  /* 0x000000080202722b */ /* 0x000fd40000000004 */
[----:B------:R-:W-:-:S05]  /*0470*/  FFMA R4, RZ, R7, R3 ;  /* 0x00000007ff047223 */ /* 0x000fca0000000003 */
[----:B------:R-:W-:-:S13]  /*0480*/  FSETP.GT.AND P0, PT, |R4|, 1.469367938527859385e-39, PT ;  /* 0x001000000400780b */ /* 0x000fda0003f04200 */
[----:B------:R-:W-:Y:S05]  /*0490*/  @P0 BRA P1, `(.L_x_13) ;  /* 0x0000000000180947 */ /* 0x000fea0000800000 */
[----:B------:R-:W-:Y:S01]  /*04a0*/  IMAD.MOV.U32 R24, RZ, RZ, R10 ;  /* 0x000000ffff187224 */ /* 0x000fe200078e000a */
[----:B------:R-:W-:Y:S01]  /*04b0*/  MOV R8, 0x500 ;  /* 0x0000050000087802 */ /* 0x000fe20000000f00 */
[----:B------:R-:W-:Y:S02]  /*04c0*/  IMAD.MOV.U32 R25, RZ, RZ, R11 ;  /* 0x000000ffff197224 */ /* 0x000fe400078e000b */
[----:B------:R-:W-:Y:S02]  /*04d0*/  IMAD.MOV.U32 R2, RZ, RZ, R6 ;  /* 0x000000ffff027224 */ /* 0x000fe400078e0006 */
[----:B------:R-:W-:-:S07]  /*04e0*/  IMAD.MOV.U32 R5, RZ, RZ, R7 ;  /* 0x000000ffff057224 */ /* 0x000fce00078e0007 */
[----:B0-----:R-:W-:Y:S05]  /*04f0*/  CALL.REL.NOINC `($__internal_1_$__cuda_sm20_div_rn_f64_full) ;  /* 0x0000002000f47944 */ /* 0x001fea0003c00000 */
.L_x_13:
[----:B------:R-:W-:Y:S05]  /*0500*/  BSYNC.RECONVERGENT B3 ;  /* 0x0000000000037941 */ /* 0x000fea0003800200 */
.L_x_12:
[----:B------:R-:W-:Y:S01]  /*0510*/  ISETP.NE.AND P0, PT, R0, 0x1, PT ;  /* 0x000000010000780c */ /* 0x000fe20003f05270 */
[----:B------:R-:W-:-:S12]  /*0520*/  DADD R10, RZ, R2 ;  /* 0x00000000ff0a7229 */ /* 0x000fd80000000002 */
[----:B------:R-:W-:Y:S05]  /*0530*/  @!P0 BRA `(.L_x_14) ;  /* 0x0000000000f88947 */ /* 0x000fea0003800000 */
.L_x_9:
        /* <DEDUP_REMOVED lines=18> */
[----:B------:R-:W-:Y:S01]  /*0660*/  IADD3 R22, PT, PT, R27, -0x3500000, RZ ;  /* 0xfcb000001b167810 */ /* 0x000fe20007ffe0ff */
[----:B------:R-:W-:-:S03]  /*0670*/  DMUL R24, R6, R24 ;  /* 0x0000001806187228 */ /* 0x000fc60000000000 */
[----:B------:R-:W-:Y:S02]  /*0680*/  ISETP.GE.U32.AND P0, PT, R22, 0x7ca00000, PT ;  /* 0x7ca000001600780c */ /* 0x000fe40003f06070 */
[----:B-1----:R-:W-:-:S08]  /*0690*/  DMUL R2, R22, R22 ;  /* 0x0000001616027228 */ /* 0x002fd00000000000 */
        /* <DEDUP_REMOVED lines=10> */
[----:B------:R-:W-:Y:S01]  /*0740*/  MOV R6, R28 ;  /* 0x0000001c00067202 */ /* 0x000fe20000000f00 */
[----:B------:R-:W-:Y:S01]  /*0750*/  IMAD.MOV.U32 R23, RZ, RZ, R27 ;  /* 0x000000ffff177224 */ /* 0x000fe200078e001b */
[----:B------:R-:W-:-:S07]  /*0760*/  MOV R4, 0x780 ;  /* 0x0000078000047802 */ /* 0x000fce0000000f00 */
[----:B0-----:R-:W-:Y:S05]  /*0770*/  CALL.REL.NOINC `($__internal_2_$__cuda_sm20_dsqrt_rn_f64_mediumpath_v1) ;  /* 0x0000002400c87944 */ /* 0x001fea0003c00000 */
[----:B------:R-:W-:Y:S02]  /*0780*/  IMAD.MOV.U32 R6, RZ, RZ, R2 ;  /* 0x000000ffff067224 */ /* 0x000fe400078e0002 */
[----:B------:R-:W-:-:S07]  /*0790*/  IMAD.MOV.U32 R7, RZ, RZ, R3 ;  /* 0x000000ffff077224 */ /* 0x000fce00078e0003 */
.L_x_16:
[----:B------:R-:W-:Y:S05]  /*07a0*/  BSYNC.RECONVERGENT B3 ;  /* 0x0000000000037941 */ /* 0x000fea0003800200 */
.L_x_15:
[----:B------:R-:W1:Y:S01]  /*07b0*/  MUFU.RCP64H R3, R7 ;  /* 0x0000000700037308 */ /* 0x000e620000001800 */
[----:B------:R-:W-:Y:S01]  /*07c0*/  IMAD.MOV.U32 R2, RZ, RZ, 0x1 ;  /* 0x00000001ff027424 */ /* 0x000fe200078e00ff */
[----:B------:R-:W-:Y:S01]  /*07d0*/  FSETP.GEU.AND P1, PT, |R25|, 6.5827683646048100446e-37, PT ;  /* 0x036000001900780b */ /* 0x000fe20003f2e200 */
[----:B------:R-:W-:Y:S04]  /*07e0*/  BSSY.RECONVERGENT B3, `(.L_x_17) ;  /* 0x0000010000037945 */ /* 0x000fe80003800200 */
        /* <DEDUP_REMOVED lines=11> */
[----:B------:R-:W-:Y:S01]  /*08a0*/  MOV R2, R6 ;  /* 0x0000000600027202 */ /* 0x000fe20000000f00 */
[----:B------:R-:W-:Y:S01]  /*08b0*/  IMAD.MOV.U32 R5, RZ, RZ, R7 ;  /* 0x000000ffff057224 */ /* 0x000fe200078e0007 */
[----:B------:R-:W-:-:S07]  /*08c0*/  MOV R8, 0x8e0 ;  /* 0x000008e000087802 */ /* 0x000fce0000000f00 */
[----:B0-----:R-:W-:Y:S05]  /*08d0*/  CALL.REL.NOINC `($__internal_1_$__cuda_sm20_div_rn_f64_full) ;  /* 0x0000001c00fc7944 */ /* 0x001fea0003c00000 */
.L_x_18:
[----:B------:R-:W-:Y:S05]  /*08e0*/  BSYNC.RECONVERGENT B3 ;  /* 0x0000000000037941 */ /* 0x000fea0003800200 */
.L_x_17:
[----:B------:R-:W-:Y:S01]  /*08f0*/  ISETP.NE.AND P0, PT, R0, 0x2, PT ;  /* 0x000000020000780c */ /* 0x000fe20003f05270 */
[----:B------:R-:W-:-:S12]  /*0900*/  DADD R10, R2, R10 ;  /* 0x00000000020a7229 */ /* 0x000fd8000000000a */
[----:B------:R-:W-:Y:S05]  /*0910*/  @!P0 BRA `(.L_x_19) ;  /* 0x0000000000f88947 */ /* 0x000fea0003800000 */
.L_x_14:
[----:B------:R-:W1:Y:S02]  /*0920*/  LDC.64 R8, c[0x0][0x380] ;  /* 0x0000e000ff087b82 */ /* 0x000e640000000a00 */
[----:B-1----:R-:W2:Y:S04]  /*0930*/  LDG.E.64 R4, desc[UR4][R8.64+0xc8] ;  /* 0x0000c80408047981 */ /* 0x002ea8000c1e1b00 */
[----:B------:R-:W3:Y:S04]  /*0940*/  LDG.E.64 R2, desc[UR4][R8.64+0xc0] ;  /* 0x0000c00408027981 */ /* 0x000ee8000c1e1b00 */
[----:B------:R-:W4:Y:S04]  /*0950*/  LDG.E.64 R6, desc[UR4][R8.64+0xd0] ;  /* 0x0000d00408067981 */ /* 0x000f28000c1e1b00 */
[----:B------:R-:W5:Y:S01]  /*0960*/  LDG.E.64 R24, desc[UR4][R8.64+0x108] ;  /* 0x0001080408187981 */ /* 0x000f62000c1e1b00 */
[----:B------:R-:W-:Y:S01]  /*0970*/  UMOV UR6, 0xffed8acc ;  /* 0xffed8acc00067882 */ /* 0x000fe20000000000 */
[----:B------:R-:W-:Y:S01]  /*0980*/  UMOV UR7, 0x3dd2589e ;  /* 0x3dd2589e00077882 */ /* 0x000fe20000000000 */
[----:B------:R-:W-:Y:S01]  /*0990*/  BSSY.RECONVERGENT B3, `(.L_x_20) ;  /* 0x000001f000037945 */ /* 0x000fe20003800200 */
[----:B--2---:R-:W-:-:S02]  /*09a0*/  DADD R4, -R14, R4 ;  /* 0x000000000e047229 */ /* 0x004fc40000000104 */
        /* <DEDUP_REMOVED lines=10> */
[----:B-----5:R-:W-:-:S04]  /*0a50*/  DMUL R24, R6, R24 ;  /* 0x0000001806187228 */ /* 0x020fc80000000000 */
[----:B------:R-:W-:Y:S01]  /*0a60*/  ISETP.GE.U32.AND P0, PT, R22, 0x7ca00000, PT ;  /* 0x7ca000001600780c */ /* 0x000fe20003f06070 */
[----:B-1----:R-:W-:-:S08]  /*0a70*/  DMUL R2, R22, R22 ;  /* 0x0000001616027228 */ /* 0x002fd00000000000 */
[----:B------:R-:W-:-:S08]  /*0a80*/  DFMA R2, R26, -R2, 1 ;  /* 0x3ff000001a02742b */ /* 0x000fd00000000802 */
[----:B------:R-:W-:Y:S02]  /*0a90*/  DFMA R4, R2, R4, 0.5 ;  /* 0x3fe000000204742b */ /* 0x000fe40000000004 */
[----:B------:R-:W-:-:S08]  /*0aa0*/  DMUL R2, R22, R2 ;  /* 0x0000000216027228 */ /* 0x000fd00000000000 */
[----:B------:R-:W-:-:S08]  /*0ab0*/  DFMA R28, R4, R2, R22 ;  /* 0x00000002041c722b */ /* 0x000fd00000000016 */
[----:B------:R-:W-:Y:S02]  /*0ac0*/  DMUL R2, R26, R28 ;  /* 0x0000001c1a027228 */ /* 0x000fe40000000000 */
[----:B------:R-:W-:Y:S01]  /*0ad0*/  IADD3 R5, PT, PT, R29, -0x100000, RZ ;  /* 0xfff000001d057810 */ /* 0x000fe20007ffe0ff */
[----:B------:R-:W-:-:S05]  /*0ae0*/  IMAD.MOV.U32 R4, RZ, RZ, R28 ;  /* 0x000000ffff047224 */ /* 0x000fca00078e001c */
[----:B------:R-:W-:-:S08]  /*0af0*/  DFMA R8, R2, -R2, R26 ;  /* 0x800000020208722b */ /* 0x000fd0000000001a */
[----:B------:R-:W-:Y:S01]  /*0b00*/  DFMA R6, R8, R4, R2 ;  /* 0x000000040806722b */ /* 0x000fe20000000002 */
[----:B------:R-:W-:Y:S10]  /*0b10*/  @!P0 BRA `(.L_x_21) ;  /* 0x0000000000188947 */ /* 0x000ff40003800000 */
[----:B------:R-:W-:Y:S01]  /*0b20*/  IMAD.MOV.U32 R6, RZ, RZ, R28 ;  /* 0x000000ffff067224 */ /* 0x000fe200078e001c */
[----:B------:R-:W-:Y:S01]  /*0b30*/  MOV R4, 0xb60 ;  /* 0x00000b6000047802 */ /* 0x000fe20000000f00 */
[----:B------:R-:W-:-:S07]  /*0b40*/  IMAD.MOV.U32 R23, RZ, RZ, R27 ;  /* 0x000000ffff177224 */ /* 0x000fce00078e001b */
[----:B0-----:R-:W-:Y:S05]  /*0b50*/  CALL.REL.NOINC `($__internal_2_$__cuda_sm20_dsqrt_rn_f64_mediumpath_v1) ;  /* 0x0000002000d07944 */ /* 0x001fea0003c00000 */
[----:B------:R-:W-:Y:S01]  /*0b60*/  IMAD.MOV.U32 R6, RZ, RZ, R2 ;  /* 0x000000ffff067224 */ /* 0x000fe200078e0002 */
[----:B------:R-:W-:-:S07]  /*0b70*/  MOV R7, R3 ;  /* 0x0000000300077202 */ /* 0x000fce0000000f00 */
.L_x_21:
[----:B------:R-:W-:Y:S05]  /*0b80*/  BSYNC.RECONVERGENT B3 ;  /* 0x0000000000037941 */ /* 0x000fea0003800200 */
.L_x_20:
        /* <DEDUP_REMOVED lines=17> */
[----:B------:R-:W-:-:S07]  /*0ca0*/  IMAD.MOV.U32 R5, RZ, RZ, R7 ;  /* 0x000000ffff057224 */ /* 0x000fce00078e0007 */
[----:B0-----:R-:W-:Y:S05]  /*0cb0*/  CALL.REL.NOINC `($__internal_1_$__cuda_sm20_div_rn_f64_full) ;  /* 0x0000001c00047944 */ /* 0x001fea0003c00000 */
.L_x_23:
[----:B------:R-:W-:Y:S05]  /*0cc0*/  BSYNC.RECONVERGENT B3 ;  /* 0x0000000000037941 */ /* 0x000fea0003800200 */
.L_x_22:
[----:B------:R-:W-:Y:S01]  /*0cd0*/  ISETP.NE.AND P0, PT, R0, 0x3, PT ;  /* 0x000000030000780c */ /* 0x000fe20003f05270 */
[----:B------:R-:W-:-:S12]  /*0ce0*/  DADD R10, R2, R10 ;  /* 0x00000000020a7229 */ /* 0x000fd8000000000a */
[----:B------:R-:W-:Y:S05]  /*0cf0*/  @!P0 BRA `(.L_x_24) ;  /* 0x0000000000f88947 */ /* 0x000fea0003800000 */
.L_x_19:
        /* <DEDUP_REMOVED lines=14> */
[----:B------:R-:W-:Y:S01]  /*0de0*/  MOV R4, 0x0 ;  /* 0x0000000000047802 */ /* 0x000fe20000000f00 */
[----:B------:R-:W-:Y:S01]  /*0df0*/  IMAD.MOV.U32 R5, RZ, RZ, 0x3fd80000 ;  /* 0x3fd80000ff057424 */ /* 0x000fe200078e00ff */
[----:B------:R-:W-:-:S03]  /*0e00*/  DMUL R6, R18, -UR6 ;  /* 0x8000000612067c28 */ /* 0x000fc60008000000 */
        /* <DEDUP_REMOVED lines=15> */
[----:B------:R-:W-:Y:S01]  /*0f00*/  IMAD.MOV.U32 R6, RZ, RZ, R28 ;  /* 0x000000ffff067224 */ /* 0x000fe200078e001c */
[----:B------:R-:W-:Y:S02]  /*0f10*/  MOV R23, R27 ;  /* 0x0000001b00177202 */ /* 0x000fe40000000f00 */
[----:B------:R-:W-:-:S07]  /*0f20*/  MOV R4, 0xf40 ;  /* 0x00000f4000047802 */ /* 0x000fce0000000f00 */
[----:B0-----:R-:W-:Y:S05]  /*0f30*/  CALL.REL.NOINC `($__internal_2_$__cuda_sm20_dsqrt_rn_f64_mediumpath_v1) ;  /* 0x0000001c00d87944 */ /* 0x001fea0003c00000 */
[----:B------:R-:W-:Y:S02]  /*0f40*/  IMAD.MOV.U32 R6, RZ, RZ, R2 ;  /* 0x000000ffff067224 */ /* 0x000fe400078e0002 */
[----:B------:R-:W-:-:S07]  /*0f50*/  IMAD.MOV.U32 R7, RZ, RZ, R3 ;  /* 0x000000ffff077224 */ /* 0x000fce00078e0003 */
.L_x_26:
[----:B------:R-:W-:Y:S05]  /*0f60*/  BSYNC.RECONVERGENT B3 ;  /* 0x0000000000037941 */ /* 0x000fea0003800200 */
.L_x_25:
        /* <DEDUP_REMOVED lines=16> */
[----:B------:R-:W-:Y:S02]  /*1070*/  MOV R5, R7 ;  /* 0x0000000700057202 */ /* 0x000fe40000000f00 */
[----:B------:R-:W-:-:S07]  /*1080*/  MOV R8, 0x10a0 ;  /* 0x000010a000087802 */ /* 0x000fce0000000f00 */
[----:B0-----:R-:W-:Y:S05]  /*1090*/  CALL.REL.NOINC `($__internal_1_$__cuda_sm20_div_rn_f64_full) ;  /* 0x00000018000c7944 */ /* 0x001fea0003c00000 */
.L_x_28:
[----:B------:R-:W-:Y:S05]  /*10a0*/  BSYNC.RECONVERGENT B3 ;  /* 0x0000000000037941 */ /* 0x000fea0003800200 */
.L_x_27:
[----:B------:R-:W-:Y:S01]  /*10b0*/  ISETP.NE.AND P0, PT, R0, 0x4, PT ;  /* 0x000000040000780c */ /* 0x000fe20003f05270 */
[----:B------:R-:W-:-:S12]  /*10c0*/  DADD R10, R2, R10 ;  /* 0x00000000020a7229 */ /* 0x000fd8000000000a */
[----:B------:R-:W-:Y:S05]  /*10d0*/  @!P0 BRA `(.L_x_29) ;  /* 0x0000000000f88947 */ /* 0x000fea0003800000 */
.L_x_24:
        /* <DEDUP_REMOVED lines=38> */
.L_x_31:
[----:B------:R-:W-:Y:S05]  /*1340*/  BSYNC.RECONVERGENT B3 ;  /* 0x0000000000037941 */ /* 0x000fea0003800200 */
.L_x_30:
        /* <DEDUP_REMOVED lines=19> */
.L_x_33:
[----:B------:R-:W-:Y:S05]  /*1480*/  BSYNC.RECONVERGENT B3 ;  /* 0x0000000000037941 */ /* 0x000fea0003800200 */
.L_x_32:
[----:B------:R-:W-:Y:S01]  /*1490*/  ISETP.NE.AND P0, PT, R0, 0x5, PT ;  /* 0x000000050000780c */ /* 0x000fe20003f05270 */
[----:B------:R-:W-:-:S12]  /*14a0*/  DADD R10, R2, R10 ;  /* 0x00000000020a7229 */ /* 0x000fd8000000000a */
[----:B------:R-:W-:Y:S05]  /*14b0*/  @!P0 BRA `(.L_x_34) ;  /* 0x0000000000f88947 */ /* 0x000fea0003800000 */
.L_x_29:
        /* <DEDUP_REMOVED lines=15> */
[----:B------:R-:W-:Y:S01]  /*15b0*/  MOV R5, 0x3fd80000 ;  /* 0x3fd8000000057802 */ /* 0x000fe20000000f00 */
        /* <DEDUP_REMOVED lines=17> */
[----:B------:R-:W-:Y:S01]  /*16d0*/  MOV R4, 0x1700 ;  /* 0x0000170000047802 */ /* 0x000fe20000000f00 */
[----:B------:R-:W-:-:S07]  /*16e0*/  IMAD.MOV.U32 R23, RZ, RZ, R27 ;  /* 0x000000ffff177224 */ /* 0x000fce00078e001b */
[----:B0-----:R-:W-:Y:S05]  /*16f0*/  CALL.REL.NOINC `($__internal_2_$__cuda_sm20_dsqrt_rn_f64_mediumpath_v1) ;  /* 0x0000001400e87944 */ /* 0x001fea0003c00000 */
[----:B------:R-:W-:Y:S01]  /*1700*/  MOV R6, R2 ;  /* 0x0000000200067202 */ /* 0x000fe20000000f00 */
[----:B------:R-:W-:-:S07]  /*1710*/  IMAD.MOV.U32 R7, RZ, RZ, R3 ;  /* 0x000000ffff077224 */ /* 0x000fce00078e0003 */
.L_x_36:
[----:B------:R-:W-:Y:S05]  /*1720*/  BSYNC.RECONVERGENT B3 ;  /* 0x0000000000037941 */ /* 0x000fea0003800200 */
.L_x_35:
        /* <DEDUP_REMOVED lines=19> */
.L_x_38:
[----:B------:R-:W-:Y:S05]  /*1860*/  BSYNC.RECONVERGENT B3 ;  /* 0x0000000000037941 */ /* 0x000fea0003800200 */
.L_x_37:
[----:B------:R-:W-:Y:S01]  /*1870*/  ISETP.NE.AND P0, PT, R0, 0x6, PT ;  /* 0x000000060000780c */ /* 0x000fe20003f05270 */
[----:B------:R-:W-:-:S12]  /*1880*/  DADD R10, R2, R10 ;  /* 0x00000000020a7229 */ /* 0x000fd8000000000a */
[----:B------:R-:W-:Y:S05]  /*1890*/  @!P0 BRA `(.L_x_39) ;  /* 0x0000000000f88947 */ /* 0x000fea0003800000 */
.L_x_34:
        /* <DEDUP_REMOVED lines=19> */
[----:B-----5:R-:W-:-:S03]  /*19d0*/  DMUL R24, R6, R24 ;  /* 0x0000001806187228 */ /* 0x020fc60000000000 */
        /* <DEDUP_REMOVED lines=18> */
.L_x_41:
[----:B------:R-:W-:Y:S05]  /*1b00*/  BSYNC.RECONVERGENT B3 ;  /* 0x0000000000037941 */ /* 0x000fea0003800200 */
.L_x_40:
        /* <DEDUP_REMOVED lines=19> */
.L_x_43:
[----:B------:R-:W-:Y:S05]  /*1c40*/  BSYNC.RECONVERGENT B3 ;  /* 0x0000000000037941 */ /* 0x000fea0003800200 */
.L_x_42:
[----:B------:R-:W-:Y:S01]  /*1c50*/  ISETP.NE.AND P0, PT, R0, 0x7, PT ;  /* 0x000000070000780c */ /* 0x000fe20003f05270 */
[----:B------:R-:W-:-:S12]  /*1c60*/  DADD R10, R2, R10 ;  /* 0x00000000020a7229 */ /* 0x000fd8000000000a */
[----:B------:R-:W-:Y:S05]  /*1c70*/  @!P0 BRA `(.L_x_44) ;  /* 0x0000000000fc8947 */ /* 0x000fea0003800000 */
.L_x_39:
        /* <DEDUP_REMOVED lines=38> */
.L_x_46:
[----:B------:R-:W-:Y:S05]  /*1ee0*/  BSYNC.RECONVERGENT B3 ;  /* 0x0000000000037941 */ /* 0x000fea0003800200 */
.L_x_45:
        /* <DEDUP_REMOVED lines=19> */
.L_x_48:
[----:B------:R-:W-:Y:S05]  /*2020*/  BSYNC.RECONVERGENT B3 ;  /* 0x0000000000037941 */ /* 0x000fea0003800200 */
.L_x_47:
[----:B------:R-:W-:Y:S01]  /*2030*/  ISETP.NE.AND P0, PT, R0, 0x8, PT ;  /* 0x000000080000780c */ /* 0x000fe20003f05270 */
[----:B------:R-:W-:-:S12]  /*2040*/  DADD R10, R2, R10 ;  /* 0x00000000020a7229 */ /* 0x000fd8000000000a */
[----:B------:R-:W-:Y:S05]  /*2050*/  @!P0 BREAK.RELIABLE B0 ;  /* 0x0000000000008942 */ /* 0x000fea0003800100 */
[----:B------:R-:W-:Y:S05]  /*2060*/  @!P0 BRA `(.L_x_49) ;  /* 0x0000000400008947 */ /* 0x000fea0003800000 */
.L_x_44:
[----:B------:R-:W-:Y:S05]  /*2070*/  BSYNC.RELIABLE B0 ;  /* 0x0000000000007941 */ /* 0x000fea0003800100 */
.L_x_8:
        /* <DEDUP_REMOVED lines=38> */
.L_x_51:
[----:B------:R-:W-:Y:S05]  /*22e0*/  BSYNC.RECONVERGENT B3 ;  /* 0x0000000000037941 */ /* 0x000fea0003800200 */
.L_x_50:
        /* <DEDUP_REMOVED lines=19> */
.L_x_53:
[----:B------:R-:W-:Y:S05]  /*2420*/  BSYNC.RECONVERGENT B3 ;  /* 0x0000000000037941 */ /* 0x000fea0003800200 */
.L_x_52:
[----:B------:R-:W-:Y:S01]  /*2430*/  ISETP.NE.AND P0, PT, R0, 0x9, PT ;  /* 0x000000090000780c */ /* 0x000fe20003f05270 */
[----:B------:R-:W-:-:S07]  /*2440*/  DADD R10, R2, R10 ;  /* 0x00000000020a7229 */ /* 0x000fce000000000a */
[----:B------:R1:W-:Y:S05]  /*2450*/  STG.E.64 desc[UR4][R20.64+0x50], R10 ;  /* 0x0000500a14007986 */ /* 0x0003ea000c101b04 */
[----:B------:R-:W-:Y:S05]  /*2460*/  @!P0 EXIT ;  /* 0x000000000000894d */ /* 0x000fea0003800000 */
.L_x_49:
[----:B------:R-:W-:Y:S05]  /*2470*/  BSYNC.RECONVERGENT B1 ;  /* 0x0000000000017941 */ /* 0x000fea0003800200 */
.L_x_7:
[----:B------:R-:W-:Y:S05]  /*2480*/  WARPSYNC.ALL ;  /* 0x0000000000007948 */ /* 0x000fea0003800000 */
[----:B------:R-:W2:Y:S02]  /*2490*/  LDC.64 R24, c[0x0][0x380] ;  /* 0x0000e000ff187b82 */ /* 0x000ea40000000a00 */
[----:B--2---:R-:W2:Y:S04]  /*24a0*/  LDG.E.64 R6, desc[UR4][R24.64+0x368] ;  /* 0x0003680418067981 */ /* 0x004ea8000c1e1b00 */
        /* <DEDUP_REMOVED lines=9> */
[----:B----4-:R-:W-:Y:S02]  /*2540*/  DADD R8, -R12, R8 ;  /* 0x000000000c087229 */ /* 0x010fe40000000108 */
[----:B------:R-:W-:-:S04]  /*2550*/  DMUL R12, R18, -UR6 ;  /* 0x80000006120c7c28 */ /* 0x000fc80008000000 */
[----:B------:R-:W-:-:S04]  /*2560*/  DFMA R6, R4, R4, R6 ;  /* 0x000000040406722b */ /* 0x000fc80000000006 */
[----:B-----5:R-:W-:-:S04]  /*2570*/  DMUL R12, R12, R2 ;  /* 0x000000020c0c7228 */ /* 0x020fc80000000000 */
[----:B------:R-:W-:Y:S01]  /*2580*/  DFMA R26, R8, R8, R6 ;  /* 0x00000008081a722b */ /* 0x000fe20000000006 */
[----:B------:R-:W-:Y:S02]  /*2590*/  IMAD.MOV.U32 R6, RZ, RZ, 0x0 ;  /* 0x00000000ff067424 */ /* 0x000fe400078e00ff */
[----:B------:R-:W-:-:S03]  /*25a0*/  IMAD.MOV.U32 R7, RZ, RZ, 0x3fd80000 ;  /* 0x3fd80000ff077424 */ /* 0x000fc600078e00ff */
[----:B------:R-:W2:Y:S04]  /*25b0*/  MUFU.RSQ64H R23, R27 ;  /* 0x0000001b00177308 */ /* 0x000ea80000001c00 */
[----:B------:R-:W-:-:S05]  /*25c0*/  VIADD R22, R27, 0xfcb00000 ;  /* 0xfcb000001b167836 */ /* 0x000fca0000000000 */
[----:B------:R-:W-:Y:S01]  /*25d0*/  ISETP.GE.U32.AND P0, PT, R22, 0x7ca00000, PT ;  /* 0x7ca000001600780c */ /* 0x000fe20003f06070 */
[----:B--2---:R-:W-:-:S08]  /*25e0*/  DMUL R4, R22, R22 ;  /* 0x0000001616047228 */ /* 0x004fd00000000000 */
        /* <DEDUP_REMOVED lines=11> */
[----:B------:R-:W-:Y:S01]  /*26a0*/  MOV R8, R16 ;  /* 0x0000001000087202 */ /* 0x000fe20000000f00 */
[----:B------:R-:W-:Y:S01]  /*26b0*/  IMAD.MOV.U32 R23, RZ, RZ, R27 ;  /* 0x000000ffff177224 */ /* 0x000fe200078e001b */
[----:B------:R-:W-:Y:S01]  /*26c0*/  MOV R4, 0x2710 ;  /* 0x0000271000047802 */ /* 0x000fe20000000f00 */
[----:B------:R-:W-:Y:S02]  /*26d0*/  IMAD.MOV.U32 R9, RZ, RZ, R17 ;  /* 0x000000ffff097224 */ /* 0x000fe400078e0011 */
[----:B------:R-:W-:Y:S02]  /*26e0*/  IMAD.MOV.U32 R2, RZ, RZ, R14 ;  /* 0x000000ffff027224 */ /* 0x000fe400078e000e */
[----:B------:R-:W-:-:S07]  /*26f0*/  IMAD.MOV.U32 R3, RZ, RZ, R15 ;  /* 0x000000ffff037224 */ /* 0x000fce00078e000f */
[----:B01----:R-:W-:Y:S05]  /*2700*/  CALL.REL.NOINC `($__internal_2_$__cuda_sm20_dsqrt_rn_f64_mediumpath_v1) ;  /* 0x0000000400e47944 */ /* 0x003fea0003c00000 */
[----:B------:R-:W-:Y:S01]  /*2710*/  MOV R6, R2 ;  /* 0x0000000200067202 */ /* 0x000fe20000000f00 */
[----:B------:R-:W-:-:S07]  /*2720*/  IMAD.MOV.U32 R7, RZ, RZ, R3 ;  /* 0x000000ffff077224 */ /* 0x000fce00078e0003 */
.L_x_55:
[----:B------:R-:W-:Y:S05]  /*2730*/  BSYNC.RECONVERGENT B1 ;  /* 0x0000000000017941 */ /* 0x000fea0003800200 */
.L_x_54:
[----:B------:R-:W2:Y:S01]  /*2740*/  MUFU.RCP64H R3, R7 ;  /* 0x0000000700037308 */ /* 0x000ea20000001800 */
[----:B------:R-:W-:Y:S01]  /*2750*/  IMAD.MOV.U32 R2, RZ, RZ, 0x1 ;  /* 0x00000001ff027424 */ /* 0x000fe200078e00ff */
[----:B------:R-:W-:Y:S01]  /*2760*/  FSETP.GEU.AND P1, PT, |R13|, 6.5827683646048100446e-37, PT ;  /* 0x036000000d00780b */ /* 0x000fe20003f2e200 */
[----:B------:R-:W-:Y:S04]  /*2770*/  BSSY.RECONVERGENT B1, `(.L_x_56) ;  /* 0x0000012000017945 */ /* 0x000fe80003800200 */
[----:B--2---:R-:W-:-:S08]  /*2780*/  DFMA R4, R2, -R6, 1 ;  /* 0x3ff000000204742b */ /* 0x004fd00000000806 */
        /* <DEDUP_REMOVED lines=11> */
[----:B------:R-:W-:Y:S01]  /*2840*/  MOV R25, R13 ;  /* 0x0000000d00197202 */ /* 0x000fe20000000f00 */
[----:B------:R-:W-:Y:S01]  /*2850*/  IMAD.MOV.U32 R2, RZ, RZ, R6 ;  /* 0x000000ffff027224 */ /* 0x000fe200078e0006 */
[----:B------:R-:W-:Y:S01]  /*2860*/  MOV R8, 0x2890 ;  /* 0x0000289000087802 */ /* 0x000fe20000000f00 */
[----:B------:R-:W-:-:S07]  /*2870*/  IMAD.MOV.U32 R5, RZ, RZ, R7 ;  /* 0x000000ffff057224 */ /* 0x000fce00078e0007 */
[----:B01----:R-:W-:Y:S05]  /*2880*/  CALL.REL.NOINC `($__internal_1_$__cuda_sm20_div_rn_f64_full) ;  /* 0x0000000000107944 */ /* 0x003fea0003c00000 */
.L_x_57:
[----:B------:R-:W-:Y:S05]  /*2890*/  BSYNC.RECONVERGENT B1 ;  /* 0x0000000000017941 */ /* 0x000fea0003800200 */
.L_x_56:
[----:B------:R-:W-:-:S07]  /*28a0*/  DADD R2, R2, R10 ;  /* 0x0000000002027229 */ /* 0x000fce000000000a */
[----:B------:R-:W-:Y:S01]  /*28b0*/  STG.E.64 desc[UR4][R20.64+0x50], R2 ;  /* 0x0000500214007986 */ /* 0x000fe2000c101b04 */
[----:B------:R-:W-:Y:S05]  /*28c0*/  EXIT ;  /* 0x000000000000794d */ /* 0x000fea0003800000 */
        .weak           $__internal_1_$__cuda_sm20_div_rn_f64_full
        .type           $__internal_1_$__cuda_sm20_div_rn_f64_full,@function
        .size           $__internal_1_$__cuda_sm20_div_rn_f64_full,($__internal_2_$__cuda_sm20_dsqrt_rn_f64_mediumpath_v1 - $__internal_1_$__cuda_sm20_div_rn_f64_full)
$__internal_1_$__cuda_sm20_div_rn_f64_full:
[C---:B------:R-:W-:Y:S01]  /*28d0*/  FSETP.GEU.AND P0, PT, |R5|.reuse, 1.469367938527859385e-39, PT ;  /* 0x001000000500780b */ /* 0x040fe20003f0e200 */
[----:B------:R-:W-:Y:S01]  /*28e0*/  IMAD.MOV.U32 R4, RZ, RZ, R2 ;  /* 0x000000ffff047224 */ /* 0x000fe200078e0002 */
[----:B------:R-:W-:Y:S01]  /*28f0*/  LOP3.LUT R3, R5, 0x800fffff, RZ, 0xc0, !PT ;  /* 0x800fffff05037812 */ /* 0x000fe200078ec0ff */
[----:B------:R-:W-:Y:S01]  /*2900*/  BSSY.RECONVERGENT B2, `(.L_x_58) ;  /* 0x0000055000027945 */ /* 0x000fe20003800200 */
[----:B------:R-:W-:Y:S02]  /*2910*/  FSETP.GEU.AND P2, PT, |R25|, 1.469367938527859385e-39, PT ;  /* 0x001000001900780b */ /* 0x000fe40003f4e200 */
[----:B------:R-:W-:Y:S02]  /*2920*/  LOP3.LUT R3, R3, 0x3ff00000, RZ, 0xfc, !PT ;  /* 0x3ff0000003037812 */ /* 0x000fe400078efcff */
[----:B------:R-:W-:Y:S02]  /*2930*/  MOV R6, 0x1 ;  /* 0x0000000100067802 */ /* 0x000fe40000000f00 */
[----:B------:R-:W-:-:S02]  /*2940*/  LOP3.LUT R9, R25, 0x7ff00000, RZ, 0xc0, !PT ;  /* 0x7ff0000019097812 */ /* 0x000fc400078ec0ff */
[----:B------:R-:W-:Y:S01]  /*2950*/  LOP3.LUT R30, R5, 0x7ff00000, RZ, 0xc0, !PT ;  /* 0x7ff00000051e7812 */ /* 0x000fe200078ec0ff */
[----:B------:R-:W-:-:S03]  /*2960*/  @!P0 DMUL R2, R4, 8.98846567431157953865e+307 ;  /* 0x7fe0000004028828 */ /* 0x000fc60000000000 */
[----:B------:R-:W-:Y:S01]  /*2970*/  ISETP.GE.U32.AND P1, PT, R9, R30, PT ;  /* 0x0000001e0900720c */ /* 0x000fe20003f26070 */
[----:B------:R-:W-:Y:S01]  /*2980*/  @!P2 IMAD.MOV.U32 R32, RZ, RZ, RZ ;  /* 0x000000ffff20a224 */ /* 0x000fe200078e00ff */
[----:B------:R-:W-:Y:S01]  /*2990*/  @!P2 LOP3.LUT R28, R5, 0x7ff00000, RZ, 0xc0, !PT ;  /* 0x7ff00000051ca812 */ /* 0x000fe200078ec0ff */
[----:B------:R-:W0:Y:S03]  /*29a0*/  MUFU.RCP64H R7, R3 ;  /* 0x0000000300077308 */ /* 0x000e260000001800 */
[----:B------:R-:W-:Y:S01]  /*29b0*/  @!P2 ISETP.GE.U32.AND P3, PT, R9, R28, PT ;  /* 0x0000001c0900a20c */ /* 0x000fe20003f66070 */
[----:B0-----:R-:W-:-:S08]  /*29c0*/  DFMA R22, R6, -R2, 1 ;  /* 0x3ff000000616742b */ /* 0x001fd00000000802 */
[----:B------:R-:W-:Y:S01]  /*29d0*/  DFMA R26, R22, R22, R22 ;  /* 0x00000016161a722b */ /* 0x000fe20000000016 */
[----:B------:R-:W-:-:S05]  /*29e0*/  IMAD.MOV.U32 R22, RZ, RZ, 0x1ca00000 ;  /* 0x1ca00000ff167424 */ /* 0x000fca00078e00ff */
[C---:B------:R-:W-:Y:S02]  /*29f0*/  @!P2 SEL R23, R22.reuse, 0x63400000, !P3 ;  /* 0x634000001617a807 */ /* 0x040fe40005800000 */
[----:B------:R-:W-:Y:S01]  /*2a00*/  DFMA R26, R6, R26, R6 ;  /* 0x0000001a061a722b */ /* 0x000fe20000000006 */
[----:B------:R-:W-:Y:S01]  /*2a10*/  SEL R7, R22, 0x63400000, !P1 ;  /* 0x6340000016077807 */ /* 0x000fe20004800000 */
[----:B------:R-:W-:Y:S01]  /*2a20*/  IMAD.MOV.U32 R6, RZ, RZ, R24 ;  /* 0x000000ffff067224 */ /* 0x000fe200078e0018 */
[--C-:B------:R-:W-:Y:S02]  /*2a30*/  @!P2 LOP3.LUT R23, R23, 0x80000000, R25.reuse, 0xf8, !PT ;  /* 0x800000001717a812 */ /* 0x100fe400078ef819 */
[----:B------:R-:W-:Y:S02]  /*2a40*/  LOP3.LUT R7, R7, 0x800fffff, R25, 0xf8, !PT ;  /* 0x800fffff07077812 */ /* 0x000fe400078ef819 */
[----:B------:R-:W-:Y:S01]  /*2a50*/  @!P2 LOP3.LUT R33, R23, 0x100000, RZ, 0xfc, !PT ;  /* 0x001000001721a812 */ /* 0x000fe200078efcff */
[----:B------:R-:W-:-:S05]  /*2a60*/  DFMA R28, R26, -R2, 1 ;  /* 0x3ff000001a1c742b */ /* 0x000fca0000000802 */
[----:B------:R-:W-:Y:S01]  /*2a70*/  @!P2 DFMA R6, R6, 2, -R32 ;  /* 0x400000000606a82b */ /* 0x000fe20000000820 */
[----:B------:R-:W-:Y:S02]  /*2a80*/  MOV R32, R9 ;  /* 0x0000000900207202 */ /* 0x000fe40000000f00 */
[----:B------:R-:W-:Y:S01]  /*2a90*/  DFMA R26, R26, R28, R26 ;  /* 0x0000001c1a1a722b */ /* 0x000fe2000000001a */
[----:B------:R-:W-:Y:S01]  /*2aa0*/  IMAD.MOV.U32 R33, RZ, RZ, R30 ;  /* 0x000000ffff217224 */ /* 0x000fe200078e001e */
[----:B------:R-:W-:-:S05]  /*2ab0*/  @!P0 LOP3.LUT R33, R3, 0x7ff00000, RZ, 0xc0, !PT ;  /* 0x7ff0000003218812 */ /* 0x000fca00078ec0ff */
[----:B------:R-:W-:Y:S01]  /*2ac0*/  @!P2 LOP3.LUT R32, R7, 0x7ff00000, RZ, 0xc0, !PT ;  /* 0x7ff000000720a812 */ /* 0x000fe200078ec0ff */
[----:B------:R-:W-:-:S04]  /*2ad0*/  DMUL R28, R26, R6 ;  /* 0x000000061a1c7228 */ /* 0x000fc80000000000 */
[----:B------:R-:W-:-:S04]  /*2ae0*/  VIADD R23, R32, 0xffffffff ;  /* 0xffffffff20177836 */ /* 0x000fc80000000000 */
[----:B------:R-:W-:Y:S01]  /*2af0*/  DFMA R30, R28, -R2, R6 ;  /* 0x800000021c1e722b */ /* 0x000fe20000000006 */
[----:B------:R-:W-:Y:S01]  /*2b00*/  ISETP.GT.U32.AND P0, PT, R23, 0x7feffffe, PT ;  /* 0x7feffffe1700780c */ /* 0x000fe20003f04070 */
[----:B------:R-:W-:-:S05]  /*2b10*/  VIADD R23, R33, 0xffffffff ;  /* 0xffffffff21177836 */ /* 0x000fca0000000000 */
[----:B------:R-:W-:Y:S01]  /*2b20*/  ISETP.GT.U32.OR P0, PT, R23, 0x7feffffe, P0 ;  /* 0x7feffffe1700780c */ /* 0x000fe20000704470 */
[----:B------:R-:W-:-:S12]  /*2b30*/  DFMA R26, R26, R30, R28 ;  /* 0x0000001e1a1a722b */ /* 0x000fd8000000001c */
[----:B------:R-:W-:Y:S05]  /*2b40*/  @P0 BRA `(.L_x_59) ;  /* 0x00000000006c0947 */ /* 0x000fea0003800000 */
[----:B------:R-:W-:-:S04]  /*2b50*/  LOP3.LUT R24, R5, 0x7ff00000, RZ, 0xc0, !PT ;  /* 0x7ff0000005187812 */ /* 0x000fc800078ec0ff */
[CC--:B------:R-:W-:Y:S02]  /*2b60*/  VIADDMNMX R23, R9.reuse, -R24.reuse, 0xb9600000, !PT ;  /* 0xb960000009177446 */ /* 0x0c0fe40007800918 */
[----:B------:R-:W-:Y:S01]  /*2b70*/  ISETP.GE.U32.AND P0, PT, R9, R24, PT ;  /* 0x000000180900720c */ /* 0x000fe20003f06070 */
[----:B------:R-:W-:Y:S01]  /*2b80*/  IMAD.MOV.U32 R24, RZ, RZ, RZ ;  /* 0x000000ffff187224 */ /* 0x000fe200078e00ff */
[----:B------:R-:W-:Y:S02]  /*2b90*/  VIMNMX R9, PT, PT, R23, 0x46a00000, PT ;  /* 0x46a0000017097848 */ /* 0x000fe40003fe0100 */
[----:B------:R-:W-:-:S04]  /*2ba0*/  SEL R22, R22, 0x63400000, !P0 ;  /* 0x6340000016167807 */ /* 0x000fc80004000000 */
[----:B------:R-:W-:-:S05]  /*2bb0*/  IADD3 R9, PT, PT, -R22, R9, RZ ;  /* 0x0000000916097210 */ /* 0x000fca0007ffe1ff */
[----:B------:R-:W-:-:S06]  /*2bc0*/  VIADD R25, R9, 0x7fe00000 ;  /* 0x7fe0000009197836 */ /* 0x000fcc0000000000 */
[----:B------:R-:W-:-:S10]  /*2bd0*/  DMUL R22, R26, R24 ;  /* 0x000000181a167228 */ /* 0x000fd40000000000 */
[----:B------:R-:W-:-:S13]  /*2be0*/  FSETP.GTU.AND P0, PT, |R23|, 1.469367938527859385e-39, PT ;  /* 0x001000001700780b */ /* 0x000fda0003f0c200 */
[----:B------:R-:W-:Y:S05]  /*2bf0*/  @P0 BRA `(.L_x_60) ;  /* 0x0000000000940947 */ /* 0x000fea0003800000 */
[----:B------:R-:W-:Y:S01]  /*2c00*/  DFMA R2, R26, -R2, R6 ;  /* 0x800000021a02722b */ /* 0x000fe20000000006 */
[----:B------:R-:W-:-:S09]  /*2c10*/  IMAD.MOV.U32 R24, RZ, RZ, RZ ;  /* 0x000000ffff187224 */ /* 0x000fd200078e00ff */
[C---:B------:R-:W-:Y:S02]  /*2c20*/  FSETP.NEU.AND P0, PT, R3.reuse, RZ, PT ;  /* 0x000000ff0300720b */ /* 0x040fe40003f0d000 */
[----:B------:R-:W-:-:S04]  /*2c30*/  LOP3.LUT R5, R3, 0x80000000, R5, 0x48, !PT ;  /* 0x8000000003057812 */ /* 0x000fc800078e4805 */
[----:B------:R-:W-:-:S07]  /*2c40*/  LOP3.LUT R25, R5, R25, RZ, 0xfc, !PT ;  /* 0x0000001905197212 */ /* 0x000fce00078efcff */
[----:B------:R-:W-:Y:S05]  /*2c50*/  @!P0 BRA `(.L_x_60) ;  /* 0x00000000007c8947 */ /* 0x000fea0003800000 */
[C---:B------:R-:W-:Y:S01]  /*2c60*/  IADD3 R3, PT, PT, -R9.reuse, RZ, RZ ;  /* 0x000000ff09037210 */ /* 0x040fe20007ffe1ff */
[----:B------:R-:W-:Y:S01]  /*2c70*/  IMAD.MOV.U32 R2, RZ, RZ, RZ ;  /* 0x000000ffff027224 */ /* 0x000fe200078e00ff */
[----:B------:R-:W-:Y:S01]  /*2c80*/  DMUL.RP R24, R26, R24 ;  /* 0x000000181a187228 */ /* 0x000fe20000008000 */
[----:B------:R-:W-:-:S04]  /*2c90*/  IADD3 R9, PT, PT, -R9, -0x43300000, RZ ;  /* 0xbcd0000009097810 */ /* 0x000fc80007ffe1ff */
[----:B------:R-:W-:-:S05]  /*2ca0*/  DFMA R2, R22, -R2, R26 ;  /* 0x800000021602722b */ /* 0x000fca000000001a */
[----:B------:R-:W-:-:S05]  /*2cb0*/  LOP3.LUT R5, R25, R5, RZ, 0x3c, !PT ;  /* 0x0000000519057212 */ /* 0x000fca00078e3cff */
[----:B------:R-:W-:-:S04]  /*2cc0*/  FSETP.NEU.AND P0, PT, |R3|, R9, PT ;  /* 0x000000090300720b */ /* 0x000fc80003f0d200 */
[----:B------:R-:W-:Y:S02]  /*2cd0*/  FSEL R22, R24, R22, !P0 ;  /* 0x0000001618167208 */ /* 0x000fe40004000000 */
[----:B------:R-:W-:Y:S01]  /*2ce0*/  FSEL R23, R5, R23, !P0 ;  /* 0x0000001705177208 */ /* 0x000fe20004000000 */
[----:B------:R-:W-:Y:S06]  /*2cf0*/  BRA `(.L_x_60) ;  /* 0x0000000000547947 */ /* 0x000fec0003800000 */
.L_x_59:
[----:B------:R-:W-:-:S14]  /*2d00*/  DSETP.NAN.AND P0, PT, R24, R24, PT ;  /* 0x000000181800722a */ /* 0x000fdc0003f08000 */
[----:B------:R-:W-:Y:S05]  /*2d10*/  @P0 BRA `(.L_x_61) ;  /* 0x0000000000440947 */ /* 0x000fea0003800000 */
[----:B------:R-:W-:-:S14]  /*2d20*/  DSETP.NAN.AND P0, PT, R4, R4, PT ;  /* 0x000000040400722a */ /* 0x000fdc0003f08000 */
[----:B------:R-:W-:Y:S05]  /*2d30*/  @P0 BRA `(.L_x_62) ;  /* 0x0000000000300947 */ /* 0x000fea0003800000 */
[----:B------:R-:W-:Y:S01]  /*2d40*/  ISETP.NE.AND P0, PT, R32, R33, PT ;  /* 0x000000212000720c */ /* 0x000fe20003f05270 */
[----:B------:R-:W-:Y:S02]  /*2d50*/  IMAD.MOV.U32 R22, RZ, RZ, 0x0 ;  /* 0x00000000ff167424 */ /* 0x000fe400078e00ff */
[----:B------:R-:W-:-:S10]  /*2d60*/  IMAD.MOV.U32 R23, RZ, RZ, -0x80000 ;  /* 0xfff80000ff177424 */ /* 0x000fd400078e00ff */
[----:B------:R-:W-:Y:S05]  /*2d70*/  @!P0 BRA `(.L_x_60) ;  /* 0x0000000000348947 */ /* 0x000fea0003800000 */
[----:B------:R-:W-:Y:S02]  /*2d80*/  ISETP.NE.AND P0, PT, R32, 0x7ff00000, PT ;  /* 0x7ff000002000780c */ /* 0x000fe40003f05270 */
[----:B------:R-:W-:Y:S02]  /*2d90*/  LOP3.LUT R23, R25, 0x80000000, R5, 0x48, !PT ;  /* 0x8000000019177812 */ /* 0x000fe400078e4805 */
[----:B------:R-:W-:-:S13]  /*2da0*/  ISETP.EQ.OR P0, PT, R33, RZ, !P0 ;  /* 0x000000ff2100720c */ /* 0x000fda0004702670 */
[----:B------:R-:W-:Y:S02]  /*2db0*/  @P0 LOP3.LUT R2, R23, 0x7ff00000, RZ, 0xfc, !PT ;  /* 0x7ff0000017020812 */ /* 0x000fe400078efcff */
[----:B------:R-:W-:Y:S01]  /*2dc0*/  @!P0 MOV R22, RZ ;  /* 0x000000ff00168202 */ /* 0x000fe20000000f00 */
[----:B------:R-:W-:Y:S02]  /*2dd0*/  @P0 IMAD.MOV.U32 R22, RZ, RZ, RZ ;  /* 0x000000ffff160224 */ /* 0x000fe400078e00ff */
[----:B------:R-:W-:Y:S01]  /*2de0*/  @P0 IMAD.MOV.U32 R23, RZ, RZ, R2 ;  /* 0x000000ffff170224 */ /* 0x000fe200078e0002 */
[----:B------:R-:W-:Y:S06]  /*2df0*/  BRA `(.L_x_60) ;  /* 0x0000000000147947 */ /* 0x000fec0003800000 */
.L_x_62:
[----:B------:R-:W-:Y:S01]  /*2e00*/  LOP3.LUT R23, R5, 0x80000, RZ, 0xfc, !PT ;  /* 0x0008000005177812 */ /* 0x000fe200078efcff */
[----:B------:R-:W-:Y:S01]  /*2e10*/  IMAD.MOV.U32 R22, RZ, RZ, R4 ;  /* 0x000000ffff167224 */ /* 0x000fe200078e0004 */
[----:B------:R-:W-:Y:S06]  /*2e20*/  BRA `(.L_x_60) ;  /* 0x0000000000087947 */ /* 0x000fec0003800000 */
.L_x_61:
[----:B------:R-:W-:Y:S02]  /*2e30*/  LOP3.LUT R23, R25, 0x80000, RZ, 0xfc, !PT ;  /* 0x0008000019177812 */ /* 0x000fe400078efcff */
[----:B------:R-:W-:-:S07]  /*2e40*/  MOV R22, R24 ;  /* 0x0000001800167202 */ /* 0x000fce0000000f00 */
.L_x_60:
[----:B------:R-:W-:Y:S05]  /*2e50*/  BSYNC.RECONVERGENT B2 ;  /* 0x0000000000027941 */ /* 0x000fea0003800200 */
.L_x_58:
[----:B------:R-:W-:Y:S02]  /*2e60*/  IMAD.MOV.U32 R9, RZ, RZ, 0x0 ;  /* 0x00000000ff097424 */ /* 0x000fe400078e00ff */
[----:B------:R-:W-:Y:S02]  /*2e70*/  IMAD.MOV.U32 R2, RZ, RZ, R22 ;  /* 0x000000ffff027224 */ /* 0x000fe400078e0016 */
[----:B------:R-:W-:Y:S01]  /*2e80*/  IMAD.MOV.U32 R3, RZ, RZ, R23 ;  /* 0x000000ffff037224 */ /* 0x000fe200078e0017 */
[----:B------:R-:W-:Y:S06]  /*2e90*/  RET.REL.NODEC R8 `(_Z18CalculatePotentialP4Body) ;  /* 0xffffffd008587950 */ /* 0x000fec0003c3ffff */
        .weak           $__internal_2_$__cuda_sm20_dsqrt_rn_f64_mediumpath_v1
        .type           $__internal_2_$__cuda_sm20_dsqrt_rn_f64_mediumpath_v1,@function
        .size           $__internal_2_$__cuda_sm20_dsqrt_rn_f64_mediumpath_v1,(.L_x_115 - $__internal_2_$__cuda_sm20_dsqrt_rn_f64_mediumpath_v1)
$__internal_2_$__cuda_sm20_dsqrt_rn_f64_mediumpath_v1:
[----:B------:R-:W-:Y:S01]  /*2ea0*/  ISETP.GE.U32.AND P0, PT, R22, -0x3400000, PT ;  /* 0xfcc000001600780c */ /* 0x000fe20003f06070 */
[----:B------:R-:W-:Y:S01]  /*2eb0*/  BSSY.RECONVERGENT B2, `(.L_x_63) ;  /* 0x0000025000027945 */ /* 0x000fe20003800200 */
[----:B------:R-:W-:Y:S01]  /*2ec0*/  MOV R22, R26 ;  /* 0x0000001a00167202 */ /* 0x000fe20000000f00 */
[----:B------:R-:W-:-:S10]  /*2ed0*/  IMAD.MOV.U32 R7, RZ, RZ, R5 ;  /* 0x000000ffff077224 */ /* 0x000fd400078e0005 */
        /* <DEDUP_REMOVED lines=9> */
.L_x_64:
        /* <DEDUP_REMOVED lines=9> */
[----:B------:R-:W-:Y:S02]  /*3000*/  IMAD.MOV.U32 R8, RZ, RZ, RZ ;  /* 0x000000ffff087224 */ /* 0x000fe400078e00ff */
[----:B------:R-:W-:Y:S02]  /*3010*/  IMAD.MOV.U32 R2, RZ, RZ, 0x0 ;  /* 0x00000000ff027424 */ /* 0x000fe400078e00ff */
[----:B------:R-:W-:Y:S01]  /*3020*/  IMAD.MOV.U32 R3, RZ, RZ, 0x3fd80000 ;  /* 0x3fd80000ff037424 */ /* 0x000fe200078e00ff */
[----:B------:R-:W0:Y:S02]  /*3030*/  MUFU.RSQ64H R9, R23 ;  /* 0x0000001700097308 */ /* 0x000e240000001c00 */
[----:B0-----:R-:W-:-:S08]  /*3040*/  DMUL R6, R8, R8 ;  /* 0x0000000808067228 */ /* 0x001fd00000000000 */
[----:B------:R-:W-:-:S08]  /*3050*/  DFMA R6, R22, -R6, 1 ;  /* 0x3ff000001606742b */ /* 0x000fd00000000806 */
[----:B------:R-:W-:Y:S02]  /*3060*/  DFMA R2, R6, R2, 0.5 ;  /* 0x3fe000000602742b */ /* 0x000fe40000000002 */
[----:B------:R-:W-:-:S08]  /*3070*/  DMUL R6, R8, R6 ;  /* 0x0000000608067228 */ /* 0x000fd00000000000 */
[----:B------:R-:W-:-:S08]  /*3080*/  DFMA R6, R2, R6, R8 ;  /* 0x000000060206722b */ /* 0x000fd00000000008 */
[----:B------:R-:W-:Y:S02]  /*3090*/  DMUL R2, R22, R6 ;  /* 0x0000000616027228 */ /* 0x000fe40000000000 */
[----:B------:R-:W-:-:S06]  /*30a0*/  IADD3 R7, PT, PT, R7, -0x100000, RZ ;  /* 0xfff0000007077810 */ /* 0x000fcc0007ffe0ff */
[----:B------:R-:W-:-:S08]  /*30b0*/  DFMA R8, R2, -R2, R22 ;  /* 0x800000020208722b */ /* 0x000fd00000000016 */
[----:B------:R-:W-:-:S10]  /*30c0*/  DFMA R2, R6, R8, R2 ;  /* 0x000000080602722b */ /* 0x000fd40000000002 */
[----:B------:R-:W-:Y:S01]  /*30d0*/  VIADD R3, R3, 0xfcb00000 ;  /* 0xfcb0000003037836 */ /* 0x000fe20000000000 */
[----:B------:R-:W-:Y:S06]  /*30e0*/  BRA `(.L_x_65) ;  /* 0x0000000000047947 */ /* 0x000fec0003800000 */
.L_x_66:
[----:B------:R-:W-:-:S11]  /*30f0*/  DADD R2, R22, R22 ;  /* 0x0000000016027229 */ /* 0x000fd60000000016 */
.L_x_65:
[----:B------:R-:W-:Y:S05]  /*3100*/  BSYNC.RECONVERGENT B2 ;  /* 0x0000000000027941 */ /* 0x000fea0003800200 */
.L_x_63:
[----:B------:R-:W-:-:S04]  /*3110*/  IMAD.MOV.U32 R5, RZ, RZ, 0x0 ;  /* 0x00000000ff057424 */ /* 0x000fc800078e00ff */
[----:B------:R-:W-:Y:S05]  /*3120*/  RET.REL.NODEC R4 `(_Z18CalculatePotentialP4Body) ;  /* 0xffffffcc04b47950 */ /* 0x000fea0003c3ffff */
.L_x_67:
        /* <DEDUP_REMOVED lines=13> */
.L_x_115:


//--------------------- .text._Z9DeriveAccP4Body  --------------------------
	.section	.text._Z9DeriveAccP4Body,"ax",@progbits
	.align	128
        .global         _Z9DeriveAccP4Body
        .type           _Z9DeriveAccP4Body,@function
        .size           _Z9DeriveAccP4Body,(.L_x_117 - _Z9DeriveAccP4Body)
        .other          _Z9DeriveAccP4Body,@"STO_CUDA_ENTRY STV_DEFAULT"
_Z9DeriveAccP4Body:
.text._Z9DeriveAccP4Body:
        /* <DEDUP_REMOVED lines=9> */
[----:B------:R-:W-:Y:S01]  /*0090*/  IMAD.MOV R0, RZ, RZ, -R8 ;  /* 0x000000ffff007224 */ /* 0x000fe200078e0a08 */
[----:B------:R-:W-:Y:S02]  /*00a0*/  CS2R R22, SRZ ;  /* 0x0000000000167805 */ /* 0x000fe4000001ff00 */
[----:B------:R-:W-:Y:S01]  /*00b0*/  CS2R R20, SRZ ;  /* 0x0000000000147805 */ /* 0x000fe2000001ff00 */
[----:B------:R-:W2:Y:S01]  /*00c0*/  LDCU.64 UR4, c[0x0][0x380] ;  /* 0x00007000ff0477ac */ /* 0x000ea20008000a00 */
[----:B------:R-:W-:Y:S01]  /*00d0*/  CS2R R18, SRZ ;  /* 0x0000000000127805 */ /* 0x000fe2000001ff00 */
[----:B--2---:R-:W-:Y:S01]  /*00e0*/  UIADD3 UR4, UP0, UPT, UR4, 0x60, URZ ;  /* 0x0000006004047890 */ /* 0x004fe2000ff1e0ff */
[----:B0-----:R-:W-:-:S03]  /*00f0*/  IMAD.WIDE R24, R8, 0x60, R24 ;  /* 0x0000006008187825 */ /* 0x001fc600078e0218 */
[----:B------:R-:W-:Y:S02]  /*0100*/  UIADD3.X UR5, UPT, UPT, URZ, UR5, URZ, UP0, !UPT ;  /* 0x00000005ff057290 */ /* 0x000fe400087fe4ff */
[----:B-1----:R0:W-:Y:S01]  /*0110*/  STG.E.64 desc[UR6][R24.64+0x30], RZ ;  /* 0x000030ff18007986 */ /* 0x0021e2000c101b06 */
[----:B------:R-:W-:Y:S01]  /*0120*/  IMAD.U32 R16, RZ, RZ, UR4 ;  /* 0x00000004ff107e24 */ /* 0x000fe2000f8e00ff */
[----:B------:R-:W-:Y:S02]  /*0130*/  UMOV UR4, URZ ;  /* 0x000000ff00047c82 */ /* 0x000fe40008000000 */
[----:B------:R0:W-:Y:S01]  /*0140*/  STG.E.64 desc[UR6][R24.64+0x38], RZ ;  /* 0x000038ff18007986 */ /* 0x0001e2000c101b06 */
[----:B------:R-:W-:-:S03]  /*0150*/  IMAD.U32 R17, RZ, RZ, UR5 ;  /* 0x00000005ff117e24 */ /* 0x000fc6000f8e00ff */
[----:B------:R0:W-:Y:S04]  /*0160*/  STG.E.64 desc[UR6][R24.64+0x40], RZ ;  /* 0x000040ff18007986 */ /* 0x0001e8000c101b06 */
.L_x_100:
[----:B------:R-:W-:Y:S01]  /*0170*/  ISETP.NE.AND P0, PT, R0, RZ, PT ;  /* 0x000000ff0000720c */ /* 0x000fe20003f05270 */
[----:B------:R-:W-:-:S12]  /*0180*/  BSSY.RECONVERGENT B1, `(.L_x_68) ;  /* 0x00000c9000017945 */ /* 0x000fd80003800200 */
[----:B-12---:R-:W-:Y:S05]  /*0190*/  @!P0 BRA `(.L_x_69) ;  /* 0x0000000c001c8947 */ /* 0x006fea0003800000 */
[----:B------:R-:W2:Y:S04]  /*01a0*/  LDG.E.64 R2, desc[UR6][R16.64+-0x58] ;  /* 0xffffa80610027981 */ /* 0x000ea8000c1e1b00 */
[----:B------:R-:W2:Y:S04]  /*01b0*/  LDG.E.64 R10, desc[UR6][R24.64+0x8] ;  /* 0x00000806180a7981 */ /* 0x000ea8000c1e1b00 */
[----:B------:R-:W3:Y:S04]  /*01c0*/  LDG.E.64 R6, desc[UR6][R16.64+-0x60] ;  /* 0xffffa00610067981 */ /* 0x000ee8000c1e1b00 */
[----:B------:R-:W3:Y:S04]  /*01d0*/  LDG.E.64 R4, desc[UR6][R24.64] ;  /* 0x0000000618047981 */ /* 0x000ee8000c1e1b00 */
[----:B------:R-:W4:Y:S04]  /*01e0*/  LDG.E.64 R12, desc[UR6][R16.64+-0x50] ;  /* 0xffffb006100c7981 */ /* 0x000f28000c1e1b00 */
[----:B------:R-:W4:Y:S01]  /*01f0*/  LDG.E.64 R14, desc[UR6][R24.64+0x10] ;  /* 0x00001006180e7981 */ /* 0x000f22000c1e1b00 */
[----:B------:R-:W-:Y:S01]  /*0200*/  BSSY.RECONVERGENT B0, `(.L_x_70) ;  /* 0x000001d000007945 */ /* 0x000fe20003800200 */
[----:B--2---:R-:W-:-:S02]  /*0210*/  DADD R2, R2, -R10 ;  /* 0x0000000002027229 */ /* 0x004fc4000000080a */
[----:B---3--:R-:W-:-:S06]  /*0220*/  DADD R6, R6, -R4 ;  /* 0x0000000006067229 */ /* 0x008fcc0000000804 */
[----:B------:R-:W-:Y:S02]  /*0230*/  DMUL R10, R2, R2 ;  /* 0x00000002020a7228 */ /* 0x000fe40000000000 */
[----:B----4-:R-:W-:-:S06]  /*0240*/  DADD R4, R12, -R14 ;  /* 0x000000000c047229 */ /* 0x010fcc000000080e */
[----:B------:R-:W-:Y:S01]  /*0250*/  DFMA R10, R6, R6, R10 ;  /* 0x00000006060a722b */ /* 0x000fe2000000000a */
[----:B------:R-:W-:Y:S01]  /*0260*/  MOV R14, 0x0 ;  /* 0x00000000000e7802 */ /* 0x000fe20000000f00 */
[----:B------:R-:W-:-:S06]  /*0270*/  IMAD.MOV.U32 R15, RZ, RZ, 0x3fd80000 ;  /* 0x3fd80000ff0f7424 */ /* 0x000fcc00078e00ff */
[----:B------:R-:W-:-:S06]  /*0280*/  DFMA R12, R4, R4, R10 ;  /* 0x00000004040c722b */ /* 0x000fcc000000000a */
[----:B------:R-:W1:Y:S04]  /*0290*/  MUFU.RSQ64H R29, R13 ;  /* 0x0000000d001d7308 */ /* 0x000e680000001c00 */
[----:B------:R-:W-:-:S05]  /*02a0*/  VIADD R28, R13, 0xfcb00000 ;  /* 0xfcb000000d1c7836 */ /* 0x000fca0000000000 */
        /* <DEDUP_REMOVED lines=13> */
[----:B------:R-:W-:Y:S01]  /*0380*/  MOV R26, R32 ;  /* 0x00000020001a7202 */ /* 0x000fe20000000f00 */
[----:B------:R-:W-:Y:S01]  /*0390*/  IMAD.MOV.U32 R10, RZ, RZ, R30 ;  /* 0x000000ffff0a7224 */ /* 0x000fe200078e001e */
[----:B------:R-:W-:Y:S01]  /*03a0*/  MOV R28, 0x3d0 ;  /* 0x000003d0001c7802 */ /* 0x000fe20000000f00 */
[----:B------:R-:W-:-:S07]  /*03b0*/  IMAD.MOV.U32 R9, RZ, RZ, R33 ;  /* 0x000000ffff097224 */ /* 0x000fce00078e0021 */
[----:B0-----:R-:W-:Y:S05]  /*03c0*/  CALL.REL.NOINC `($__internal_4_$__cuda_sm20_dsqrt_rn_f64_mediumpath_v1) ;  /* 0x0000001c00747944 */ /* 0x001fea0003c00000 */
.L_x_71:
[----:B------:R-:W-:Y:S05]  /*03d0*/  BSYNC.RECONVERGENT B0 ;  /* 0x0000000000007941 */ /* 0x000fea0003800200 */
.L_x_70:
[----:B------:R-:W2:Y:S04]  /*03e0*/  LDG.E.64 R28, desc[UR6][R24.64+0x48] ;  /* 0x00004806181c7981 */ /* 0x000ea8000c1e1b00 */
[----:B------:R-:W3:Y:S01]  /*03f0*/  LDG.E.64 R30, desc[UR6][R16.64+-0x18] ;  /* 0xffffe806101e7981 */ /* 0x000ee2000c1e1b00 */
[----:B------:R-:W-:Y:S01]  /*0400*/  DMUL R10, R26, R26 ;  /* 0x0000001a1a0a7228 */ /* 0x000fe20000000000 */
[----:B------:R-:W-:Y:S01]  /*0410*/  UMOV UR8, 0xffed8acc ;  /* 0xffed8acc00087882 */ /* 0x000fe20000000000 */
[----:B------:R-:W-:Y:S01]  /*0420*/  UMOV UR9, 0x3dd2589e ;  /* 0x3dd2589e00097882 */ /* 0x000fe20000000000 */
[----:B------:R-:W-:Y:S01]  /*0430*/  BSSY.RECONVERGENT B2, `(.L_x_72) ;  /* 0x0000020000027945 */ /* 0x000fe20003800200 */
[----:B------:R-:W-:Y:S02]  /*0440*/  DMUL R6, R6, UR8 ;  /* 0x0000000806067c28 */ /* 0x000fe40008000000 */
[----:B------:R-:W-:-:S02]  /*0450*/  DMUL R4, R4, UR8 ;  /* 0x0000000804047c28 */ /* 0x000fc40008000000 */
[----:B------:R-:W-:Y:S01]  /*0460*/  DMUL R26, R10, R26 ;  /* 0x0000001a0a1a7228 */ /* 0x000fe20000000000 */
[----:B------:R-:W-:-:S05]  /*0470*/  IMAD.MOV.U32 R10, RZ, RZ, 0x1 ;  /* 0x00000001ff0a7424 */ /* 0x000fca00078e00ff */
[----:B------:R-:W1:Y:S02]  /*0480*/  MUFU.RCP64H R11, R27 ;  /* 0x0000001b000b7308 */ /* 0x000e640000001800 */
[----:B-1----:R-:W-:-:S08]  /*0490*/  DFMA R12, -R26, R10, 1 ;  /* 0x3ff000001a0c742b */ /* 0x002fd0000000010a */
[----:B------:R-:W-:-:S08]  /*04a0*/  DFMA R12, R12, R12, R12 ;  /* 0x0000000c0c0c722b */ /* 0x000fd0000000000c */
[----:B------:R-:W-:-:S08]  /*04b0*/  DFMA R12, R10, R12, R10 ;  /* 0x0000000c0a0c722b */ /* 0x000fd0000000000a */
[----:B------:R-:W-:-:S08]  /*04c0*/  DFMA R10, -R26, R12, 1 ;  /* 0x3ff000001a0a742b */ /* 0x000fd0000000010c */
[----:B------:R-:W-:Y:S02]  /*04d0*/  DFMA R10, R12, R10, R12 ;  /* 0x0000000a0c0a722b */ /* 0x000fe4000000000c */
[-C--:B--2---:R-:W-:Y:S02]  /*04e0*/  DMUL R6, R6, R28.reuse ;  /* 0x0000001c06067228 */ /* 0x084fe40000000000 */
[----:B------:R-:W-:-:S06]  /*04f0*/  DMUL R4, R4, R28 ;  /* 0x0000001c04047228 */ /* 0x000fcc0000000000 */
[----:B---3--:R-:W-:Y:S02]  /*0500*/  DMUL R14, R6, R30 ;  /* 0x0000001e060e7228 */ /* 0x008fe40000000000 */
[----:B------:R-:W-:-:S06]  /*0510*/  DMUL R6, R2, UR8 ;  /* 0x0000000802067c28 */ /* 0x000fcc0008000000 */
[----:B------:R-:W-:Y:S02]  /*0520*/  DMUL R12, R14, R10 ;  /* 0x0000000a0e0c7228 */ /* 0x000fe40000000000 */
[----:B------:R-:W-:Y:S01]  /*0530*/  FSETP.GEU.AND P1, PT, |R15|, 6.5827683646048100446e-37, PT ;  /* 0x036000000f00780b */ /* 0x000fe20003f2e200 */
[----:B------:R-:W-:-:S05]  /*0540*/  DMUL R6, R6, R28 ;  /* 0x0000001c06067228 */ /* 0x000fca0000000000 */
[----:B------:R-:W-:-:S03]  /*0550*/  DFMA R32, -R26, R12, R14 ;  /* 0x0000000c1a20722b */ /* 0x000fc6000000010e */
[-C--:B------:R-:W-:Y:S02]  /*0560*/  DMUL R6, R6, R30.reuse ;  /* 0x0000001e06067228 */ /* 0x080fe40000000000 */
[----:B------:R-:W-:-:S03]  /*0570*/  DMUL R30, R4, R30 ;  /* 0x0000001e041e7228 */ /* 0x000fc60000000000 */
[----:B------:R-:W-:-:S10]  /*0580*/  DFMA R2, R10, R32, R12 ;  /* 0x000000200a02722b */ /* 0x000fd4000000000c */
[----:B------:R-:W-:-:S05]  /*0590*/  FFMA R9, RZ, R27, R3 ;  /* 0x0000001bff097223 */ /* 0x000fca0000000003 */
[----:B------:R-:W-:-:S13]  /*05a0*/  FSETP.GT.AND P0, PT, |R9|, 1.469367938527859385e-39, PT ;  /* 0x001000000900780b */ /* 0x000fda0003f04200 */
[----:B------:R-:W-:Y:S05]  /*05b0*/  @P0 BRA P1, `(.L_x_73) ;  /* 0x00000000001c0947 */ /* 0x000fea0000800000 */
[----:B------:R-:W-:Y:S01]  /*05c0*/  IMAD.MOV.U32 R9, RZ, RZ, R15 ;  /* 0x000000ffff097224 */ /* 0x000fe200078e000f */
[----:B------:R-:W-:Y:S01]  /*05d0*/  MOV R12, R26 ;  /* 0x0000001a000c7202 */ /* 0x000fe20000000f00 */
[----:B------:R-:W-:Y:S01]  /*05e0*/  IMAD.MOV.U32 R13, RZ, RZ, R27 ;  /* 0x000000ffff0d7224 */ /* 0x000fe200078e001b */
[----:B------:R-:W-:-:S07]  /*05f0*/  MOV R10, 0x610 ;  /* 0x00000610000a7802 */ /* 0x000fce0000000f00 */
[----:B0-----:R-:W-:Y:S05]  /*0600*/  CALL.REL.NOINC `($__internal_3_$__cuda_sm20_div_rn_f64_full) ;  /* 0x0000001400507944 */ /* 0x001fea0003c00000 */
[----:B------:R-:W-:Y:S02]  /*0610*/  IMAD.MOV.U32 R2, RZ, RZ, R12 ;  /* 0x000000ffff027224 */ /* 0x000fe400078e000c */
[----:B------:R-:W-:-:S07]  /*0620*/  IMAD.MOV.U32 R3, RZ, RZ, R9 ;  /* 0x000000ffff037224 */ /* 0x000fce00078e0009 */
.L_x_73:
[----:B------:R-:W-:Y:S05]  /*0630*/  BSYNC.RECONVERGENT B2 ;  /* 0x0000000000027941 */ /* 0x000fea0003800200 */
.L_x_72:
[----:B------:R-:W1:Y:S01]  /*0640*/  MUFU.RCP64H R5, R27 ;  /* 0x0000001b00057308 */ /* 0x000e620000001800 */
[----:B------:R-:W-:Y:S01]  /*0650*/  IMAD.MOV.U32 R4, RZ, RZ, 0x1 ;  /* 0x00000001ff047424 */ /* 0x000fe200078e00ff */
[----:B------:R-:W-:Y:S01]  /*0660*/  FSETP.GEU.AND P1, PT, |R7|, 6.5827683646048100446e-37, PT ;  /* 0x036000000700780b */ /* 0x000fe20003f2e200 */
[----:B------:R-:W-:Y:S04]  /*0670*/  BSSY.RECONVERGENT B2, `(.L_x_74) ;  /* 0x0000014000027945 */ /* 0x000fe80003800200 */
[----:B-1----:R-:W-:-:S08]  /*0680*/  DFMA R10, -R26, R4, 1 ;  /* 0x3ff000001a0a742b */ /* 0x002fd00000000104 */
[----:B------:R-:W-:-:S08]  /*0690*/  DFMA R10, R10, R10, R10 ;  /* 0x0000000a0a0a722b */ /* 0x000fd0000000000a */
[----:B------:R-:W-:-:S08]  /*06a0*/  DFMA R10, R4, R10, R4 ;  /* 0x0000000a040a722b */ /* 0x000fd00000000004 */
[----:B------:R-:W-:-:S08]  /*06b0*/  DFMA R4, -R26, R10, 1 ;  /* 0x3ff000001a04742b */ /* 0x000fd0000000010a */
[----:B------:R-:W-:-:S08]  /*06c0*/  DFMA R12, R10, R4, R10 ;  /* 0x000000040a0c722b */ /* 0x000fd0000000000a */
[----:B------:R-:W-:-:S08]  /*06d0*/  DMUL R4, R6, R12 ;  /* 0x0000000c06047228 */ /* 0x000fd00000000000 */
[----:B------:R-:W-:-:S08]  /*06e0*/  DFMA R10, -R26, R4, R6 ;  /* 0x000000041a0a722b */ /* 0x000fd00000000106 */
[----:B------:R-:W-:-:S10]  /*06f0*/  DFMA R4, R12, R10, R4 ;  /* 0x0000000a0c04722b */ /* 0x000fd40000000004 */
[----:B------:R-:W-:-:S05]  /*0700*/  FFMA R9, RZ, R27, R5 ;  /* 0x0000001bff097223 */ /* 0x000fca0000000005 */
[----:B------:R-:W-:-:S13]  /*0710*/  FSETP.GT.AND P0, PT, |R9|, 1.469367938527859385e-39, PT ;  /* 0x001000000900780b */ /* 0x000fda0003f04200 */
[----:B------:R-:W-:Y:S05]  /*0720*/  @P0 BRA P1, `(.L_x_75) ;  /* 0x0000000000200947 */ /* 0x000fea0000800000 */
[----:B------:R-:W-:Y:S01]  /*0730*/  MOV R14, R6 ;  /* 0x00000006000e7202 */ /* 0x000fe20000000f00 */
[----:B------:R-:W-:Y:S01]  /*0740*/  IMAD.MOV.U32 R9, RZ, RZ, R7 ;  /* 0x000000ffff097224 */ /* 0x000fe200078e0007 */
[----:B------:R-:W-:Y:S01]  /*0750*/  MOV R10, 0x790 ;  /* 0x00000790000a7802 */ /* 0x000fe20000000f00 */
[----:B------:R-:W-:Y:S02]  /*0760*/  IMAD.MOV.U32 R12, RZ, RZ, R26 ;  /* 0x000000ffff0c7224 */ /* 0x000fe400078e001a */
[----:B------:R-:W-:-:S07]  /*0770*/  IMAD.MOV.U32 R13, RZ, RZ, R27 ;  /* 0x000000ffff0d7224 */ /* 0x000fce00078e001b */
[----:B0-----:R-:W-:Y:S05]  /*0780*/  CALL.REL.NOINC `($__internal_3_$__cuda_sm20_div_rn_f64_full) ;  /* 0x0000001000f07944 */ /* 0x001fea0003c00000 */
[----:B------:R-:W-:Y:S01]  /*0790*/  IMAD.MOV.U32 R4, RZ, RZ, R12 ;  /* 0x000000ffff047224 */ /* 0x000fe200078e000c */
[----:B------:R-:W-:-:S07]  /*07a0*/  MOV R5, R9 ;  /* 0x0000000900057202 */ /* 0x000fce0000000f00 */
.L_x_75:
[----:B------:R-:W-:Y:S05]  /*07b0*/  BSYNC.RECONVERGENT B2 ;  /* 0x0000000000027941 */ /* 0x000fea0003800200 */
.L_x_74:
        /* <DEDUP_REMOVED lines=20> */
[----:B0-----:R-:W-:Y:S05]  /*0900*/  CALL.REL.NOINC `($__internal_3_$__cuda_sm20_div_rn_f64_full) ;  /* 0x0000001000907944 */ /* 0x001fea0003c00000 */
[----:B------:R-:W-:Y:S02]  /*0910*/  IMAD.MOV.U32 R6, RZ, RZ, R12 ;  /* 0x000000ffff067224 */ /* 0x000fe400078e000c */
[----:B------:R-:W-:-:S07]  /*0920*/  IMAD.MOV.U32 R7, RZ, RZ, R9 ;  /* 0x000000ffff077224 */ /* 0x000fce00078e0009 */
.L_x_77:
[----:B------:R-:W-:Y:S05]  /*0930*/  BSYNC.RECONVERGENT B2 ;  /* 0x0000000000027941 */ /* 0x000fea0003800200 */
.L_x_76:
[----:B------:R-:W1:Y:S01]  /*0940*/  MUFU.RCP64H R11, R29 ;  /* 0x0000001d000b7308 */ /* 0x000e620000001800 */
[----:B------:R-:W-:Y:S01]  /*0950*/  MOV R10, 0x1 ;  /* 0x00000001000a7802 */ /* 0x000fe20000000f00 */
[----:B------:R-:W-:Y:S01]  /*0960*/  BSSY.RECONVERGENT B2, `(.L_x_78) ;  /* 0x0000015000027945 */ /* 0x000fe20003800200 */
[----:B------:R-:W-:-:S04]  /*0970*/  FSETP.GEU.AND P1, PT, |R3|, 6.5827683646048100446e-37, PT ;  /* 0x036000000300780b */ /* 0x000fc80003f2e200 */
        /* <DEDUP_REMOVED lines=19> */
.L_x_79:
[----:B------:R-:W-:Y:S05]  /*0ab0*/  BSYNC.RECONVERGENT B2 ;  /* 0x0000000000027941 */ /* 0x000fea0003800200 */
.L_x_78:
        /* <DEDUP_REMOVED lines=21> */
[----:B------:R-:W-:Y:S01]  /*0c10*/  MOV R2, R12 ;  /* 0x0000000c00027202 */ /* 0x000fe20000000f00 */
[----:B------:R-:W-:-:S07]  /*0c20*/  IMAD.MOV.U32 R3, RZ, RZ, R9 ;  /* 0x000000ffff037224 */ /* 0x000fce00078e0009 */
.L_x_81:
[----:B------:R-:W-:Y:S05]  /*0c30*/  BSYNC.RECONVERGENT B2 ;  /* 0x0000000000027941 */ /* 0x000fea0003800200 */
.L_x_80:
        /* <DEDUP_REMOVED lines=21> */
[----:B------:R-:W-:-:S07]  /*0d90*/  IMAD.MOV.U32 R13, RZ, RZ, R9 ;  /* 0x000000ffff0d7224 */ /* 0x000fce00078e0009 */
.L_x_83:
[----:B------:R-:W-:Y:S05]  /*0da0*/  BSYNC.RECONVERGENT B2 ;  /* 0x0000000000027941 */ /* 0x000fea0003800200 */
.L_x_82:
[----:B------:R-:W-:Y:S02]  /*0db0*/  DADD R18, R18, R26 ;  /* 0x0000000012127229 */ /* 0x000fe4000000001a */
[----:B------:R-:W-:Y:S02]  /*0dc0*/  DADD R20, R20, R2 ;  /* 0x0000000014147229 */ /* 0x000fe40000000002 */
[----:B------:R-:W-:-:S03]  /*0dd0*/  DADD R22, R22, R12 ;  /* 0x0000000016167229 */ /* 0x000fc6000000000c */
[----:B------:R1:W-:Y:S04]  /*0de0*/  STG.E.64 desc[UR6][R24.64+0x30], R18 ;  /* 0x0000301218007986 */ /* 0x0003e8000c101b06 */
[----:B------:R1:W-:Y:S04]  /*0df0*/  STG.E.64 desc[UR6][R24.64+0x38], R20 ;  /* 0x0000381418007986 */ /* 0x0003e8000c101b06 */
[----:B------:R1:W-:Y:S02]  /*0e00*/  STG.E.64 desc[UR6][R24.64+0x40], R22 ;  /* 0x0000401618007986 */ /* 0x0003e4000c101b06 */
.L_x_69:
[----:B------:R-:W-:Y:S05]  /*0e10*/  BSYNC.RECONVERGENT B1 ;  /* 0x0000000000017941 */ /* 0x000fea0003800200 */
.L_x_68:
[----:B------:R-:W-:Y:S01]  /*0e20*/  UIADD3 UR5, UPT, UPT, UR4, 0x1, URZ ;  /* 0x0000000104057890 */ /* 0x000fe2000fffe0ff */
[----:B------:R-:W-:Y:S05]  /*0e30*/  BSSY.RECONVERGENT B1, `(.L_x_84) ;  /* 0x00000ca000017945 */ /* 0x000fea0003800200 */
[----:B------:R-:W-:-:S13]  /*0e40*/  ISETP.NE.AND P0, PT, R8, UR5, PT ;  /* 0x0000000508007c0c */ /* 0x000fda000bf05270 */
[----:B------:R-:W-:Y:S05]  /*0e50*/  @!P0 BRA `(.L_x_85) ;  /* 0x0000000c001c8947 */ /* 0x000fea0003800000 */
        /* <DEDUP_REMOVED lines=12> */
[----:B------:R-:W-:Y:S02]  /*0f20*/  IMAD.MOV.U32 R14, RZ, RZ, 0x0 ;  /* 0x00000000ff0e7424 */ /* 0x000fe400078e00ff */
[----:B------:R-:W-:-:S05]  /*0f30*/  IMAD.MOV.U32 R15, RZ, RZ, 0x3fd80000 ;  /* 0x3fd80000ff0f7424 */ /* 0x000fca00078e00ff */
[----:B------:R-:W-:-:S06]  /*0f40*/  DFMA R12, R4, R4, R10 ;  /* 0x00000004040c722b */ /* 0x000fcc000000000a */
[----:B------:R-:W2:Y:S04]  /*0f50*/  MUFU.RSQ64H R29, R13 ;  /* 0x0000000d001d7308 */ /* 0x000ea80000001c00 */
[----:B------:R-:W-:-:S04]  /*0f60*/  IADD3 R28, PT, PT, R13, -0x3500000, RZ ;  /* 0xfcb000000d1c7810 */ /* 0x000fc80007ffe0ff */
[----:B------:R-:W-:Y:S02]  /*0f70*/  ISETP.GE.U32.AND P0, PT, R28, 0x7ca00000, PT ;  /* 0x7ca000001c00780c */ /* 0x000fe40003f06070 */
[----:B--2---:R-:W-:-:S08]  /*0f80*/  DMUL R10, R28, R28 ;  /* 0x0000001c1c0a7228 */ /* 0x004fd00000000000 */
        /* <DEDUP_REMOVED lines=10> */
[----:B------:R-:W-:Y:S01]  /*1030*/  MOV R27, R28 ;  /* 0x0000001c001b7202 */ /* 0x000fe20000000f00 */
[----:B------:R-:W-:Y:S01]  /*1040*/  IMAD.MOV.U32 R10, RZ, RZ, R30 ;  /* 0x000000ffff0a7224 */ /* 0x000fe200078e001e */
[----:B------:R-:W-:Y:S01]  /*1050*/  MOV R28, 0x1090 ;  /* 0x00001090001c7802 */ /* 0x000fe20000000f00 */
[----:B------:R-:W-:Y:S02]  /*1060*/  IMAD.MOV.U32 R26, RZ, RZ, R32 ;  /* 0x000000ffff1a7224 */ /* 0x000fe400078e0020 */
[----:B------:R-:W-:-:S07]  /*1070*/  IMAD.MOV.U32 R9, RZ, RZ, R33 ;  /* 0x000000ffff097224 */ /* 0x000fce00078e0021 */
[----:B01----:R-:W-:Y:S05]  /*1080*/  CALL.REL.NOINC `($__internal_4_$__cuda_sm20_dsqrt_rn_f64_mediumpath_v1) ;  /* 0x0000001000447944 */ /* 0x003fea0003c00000 */
.L_x_87:
[----:B------:R-:W-:Y:S05]  /*1090*/  BSYNC.RECONVERGENT B0 ;  /* 0x0000000000007941 */ /* 0x000fea0003800200 */
.L_x_86:
        /* <DEDUP_REMOVED lines=10> */
[----:B------:R-:W4:Y:S02]  /*1140*/  MUFU.RCP64H R11, R27 ;  /* 0x0000001b000b7308 */ /* 0x000f240000001800 */
[----:B----4-:R-:W-:-:S08]  /*1150*/  DFMA R12, -R26, R10, 1 ;  /* 0x3ff000001a0c742b */ /* 0x010fd0000000010a */
        /* <DEDUP_REMOVED lines=22> */
[----:B01----:R-:W-:Y:S05]  /*12c0*/  CALL.REL.NOINC `($__internal_3_$__cuda_sm20_div_rn_f64_full) ;  /* 0x0000000800207944 */ /* 0x003fea0003c00000 */
[----:B------:R-:W-:Y:S02]  /*12d0*/  IMAD.MOV.U32 R2, RZ, RZ, R12 ;  /* 0x000000ffff027224 */ /* 0x000fe400078e000c */
[----:B------:R-:W-:-:S07]  /*12e0*/  IMAD.MOV.U32 R3, RZ, RZ, R9 ;  /* 0x000000ffff037224 */ /* 0x000fce00078e0009 */
.L_x_89:
[----:B------:R-:W-:Y:S05]  /*12f0*/  BSYNC.RECONVERGENT B2 ;  /* 0x0000000000027941 */ /* 0x000fea0003800200 */
.L_x_88:
[----:B------:R-:W2:Y:S01]  /*1300*/  MUFU.RCP64H R5, R27 ;  /* 0x0000001b00057308 */ /* 0x000ea20000001800 */
[----:B------:R-:W-:Y:S01]  /*1310*/  IMAD.MOV.U32 R4, RZ, RZ, 0x1 ;  /* 0x00000001ff047424 */ /* 0x000fe200078e00ff */
[----:B------:R-:W-:Y:S01]  /*1320*/  FSETP.GEU.AND P1, PT, |R7|, 6.5827683646048100446e-37, PT ;  /* 0x036000000700780b */ /* 0x000fe20003f2e200 */
[----:B------:R-:W-:Y:S04]  /*1330*/  BSSY.RECONVERGENT B2, `(.L_x_90) ;  /* 0x0000014000027945 */ /* 0x000fe80003800200 */
[----:B--2---:R-:W-:-:S08]  /*1340*/  DFMA R10, -R26, R4, 1 ;  /* 0x3ff000001a0a742b */ /* 0x004fd00000000104 */
        /* <DEDUP_REMOVED lines=15> */
[----:B01----:R-:W-:Y:S05]  /*1440*/  CALL.REL.NOINC `($__internal_3_$__cuda_sm20_div_rn_f64_full) ;  /* 0x0000000400c07944 */ /* 0x003fea0003c00000 */
[----:B------:R-:W-:Y:S01]  /*1450*/  MOV R4, R12 ;  /* 0x0000000c00047202 */ /* 0x000fe20000000f00 */
[----:B------:R-:W-:-:S07]  /*1460*/  IMAD.MOV.U32 R5, RZ, RZ, R9 ;  /* 0x000000ffff057224 */ /* 0x000fce00078e0009 */
.L_x_91:
[----:B------:R-:W-:Y:S05]  /*1470*/  BSYNC.RECONVERGENT B2 ;  /* 0x0000000000027941 */ /* 0x000fea0003800200 */
.L_x_90:
        /* <DEDUP_REMOVED lines=20> */
[----:B01----:R-:W-:Y:S05]  /*15c0*/  CALL.REL.NOINC `($__internal_3_$__cuda_sm20_div_rn_f64_full) ;  /* 0x0000000400607944 */ /* 0x003fea0003c00000 */
[----:B------:R-:W-:Y:S01]  /*15d0*/  IMAD.MOV.U32 R6, RZ, RZ, R12 ;  /* 0x000000ffff067224 */ /* 0x000fe200078e000c */
[----:B------:R-:W-:-:S07]  /*15e0*/  MOV R7, R9 ;  /* 0x0000000900077202 */ /* 0x000fce0000000f00 */
.L_x_93:
[----:B------:R-:W-:Y:S05]  /*15f0*/  BSYNC.RECONVERGENT B2 ;  /* 0x0000000000027941 */ /* 0x000fea0003800200 */
.L_x_92:
        /* <DEDUP_REMOVED lines=21> */
[----:B------:R-:W-:Y:S02]  /*1750*/  IMAD.MOV.U32 R26, RZ, RZ, R12 ;  /* 0x000000ffff1a7224 */ /* 0x000fe400078e000c */
[----:B------:R-:W-:-:S07]  /*1760*/  IMAD.MOV.U32 R27, RZ, RZ, R9 ;  /* 0x000000ffff1b7224 */ /* 0x000fce00078e0009 */
.L_x_95:
[----:B------:R-:W-:Y:S05]  /*1770*/  BSYNC.RECONVERGENT B2 ;  /* 0x0000000000027941 */ /* 0x000fea0003800200 */
.L_x_94:
[----:B------:R-:W2:Y:S01]  /*1780*/  MUFU.RCP64H R3, R29 ;  /* 0x0000001d00037308 */ /* 0x000ea20000001800 */
[----:B------:R-:W-:Y:S01]  /*1790*/  MOV R2, 0x1 ;  /* 0x0000000100027802 */ /* 0x000fe20000000f00 */
[----:B------:R-:W-:Y:S01]  /*17a0*/  BSSY.RECONVERGENT B2, `(.L_x_96) ;  /* 0x0000015000027945 */ /* 0x000fe20003800200 */
[----:B------:R-:W-:-:S04]  /*17b0*/  FSETP.GEU.AND P1, PT, |R5|, 6.5827683646048100446e-37, PT ;  /* 0x036000000500780b */ /* 0x000fc80003f2e200 */
        /* <DEDUP_REMOVED lines=19> */
.L_x_97:
[----:B------:R-:W-:Y:S05]  /*18f0*/  BSYNC.RECONVERGENT B2 ;  /* 0x0000000000027941 */ /* 0x000fea0003800200 */
.L_x_96:
        /* <DEDUP_REMOVED lines=21> */
[----:B------:R-:W-:-:S07]  /*1a50*/  MOV R13, R9 ;  /* 0x00000009000d7202 */ /* 0x000fce0000000f00 */
.L_x_99:
[----:B------:R-:W-:Y:S05]  /*1a60*/  BSYNC.RECONVERGENT B2 ;  /* 0x0000000000027941 */ /* 0x000fea0003800200 */
.L_x_98:
[----:B-1----:R-:W-:Y:S02]  /*1a70*/  DADD R18, R18, R26 ;  /* 0x0000000012127229 */ /* 0x002fe4000000001a */
[----:B------:R-:W-:Y:S02]  /*1a80*/  DADD R20, R20, R2 ;  /* 0x0000000014147229 */ /* 0x000fe40000000002 */
[----:B------:R-:W-:-:S03]  /*1a90*/  DADD R22, R22, R12 ;  /* 0x0000000016167229 */ /* 0x000fc6000000000c */
[----:B------:R2:W-:Y:S04]  /*1aa0*/  STG.E.64 desc[UR6][R24.64+0x30], R18 ;  /* 0x0000301218007986 */ /* 0x0005e8000c101b06 */
[----:B------:R2:W-:Y:S04]  /*1ab0*/  STG.E.64 desc[UR6][R24.64+0x38], R20 ;  /* 0x0000381418007986 */ /* 0x0005e8000c101b06 */
[----:B------:R2:W-:Y:S02]  /*1ac0*/  STG.E.64 desc[UR6][R24.64+0x40], R22 ;  /* 0x0000401618007986 */ /* 0x0005e4000c101b06 */
.L_x_85:
[----:B------:R-:W-:Y:S05]  /*1ad0*/  BSYNC.RECONVERGENT B1 ;  /* 0x0000000000017941 */ /* 0x000fea0003800200 */
.L_x_84:
[----:B------:R-:W-:Y:S01]  /*1ae0*/  UIADD3 UR4, UPT, UPT, UR4, 0x2, URZ ;  /* 0x0000000204047890 */ /* 0x000fe2000fffe0ff */
[----:B------:R-:W-:Y:S01]  /*1af0*/  IADD3 R16, P0, PT, R16, 0xc0, RZ ;  /* 0x000000c010107810 */ /* 0x000fe20007f1e0ff */
[----:B------:R-:W-:Y:S02]  /*1b00*/  VIADD R0, R0, 0x2 ;  /* 0x0000000200007836 */ /* 0x000fe40000000000 */
[----:B------:R-:W-:Y:S02]  /*1b10*/  UISETP.NE.AND UP0, UPT, UR4, 0xa, UPT ;  /* 0x0000000a0400788c */ /* 0x000fe4000bf05270 */
[----:B------:R-:W-:-:S07]  /*1b20*/  IMAD.X R17, RZ, RZ, R17, P0 ;  /* 0x000000ffff117224 */ /* 0x000fce00000e0611 */
[----:B------:R-:W-:Y:S05]  /*1b30*/  BRA.U UP0, `(.L_x_100) ;  /* 0xffffffe5008c7547 */ /* 0x000fea000b83ffff */
[----:B------:R-:W-:Y:S05]  /*1b40*/  EXIT ;  /* 0x000000000000794d */ /* 0x000fea0003800000 */
        .weak           $__internal_3_$__cuda_sm20_div_rn_f64_full
        .type           $__internal_3_$__cuda_sm20_div_rn_f64_full,@function
        .size           $__internal_3_$__cuda_sm20_div_rn_f64_full,($__internal_4_$__cuda_sm20_dsqrt_rn_f64_mediumpath_v1 - $__internal_3_$__cuda_sm20_div_rn_f64_full)
$__internal_3_$__cuda_sm20_div_rn_f64_full:
[----:B------:R-:W-:Y:S01]  /*1b50*/  MOV R37, R9 ;  /* 0x0000000900257202 */ /* 0x000fe20000000f00 */
[----:B------:R-:W-:Y:S01]  /*1b60*/  IMAD.MOV.U32 R32, RZ, RZ, R12 ;  /* 0x000000ffff207224 */ /* 0x000fe200078e000c */
[----:B------:R-:W-:Y:S01]  /*1b70*/  FSETP.GEU.AND P0, PT, |R13|, 1.469367938527859385e-39, PT ;  /* 0x001000000d00780b */ /* 0x000fe20003f0e200 */
[----:B------:R-:W-:Y:S01]  /*1b80*/  IMAD.MOV.U32 R33, RZ, RZ, R13 ;  /* 0x000000ffff217224 */ /* 0x000fe200078e000d */
[----:B------:R-:W-:Y:S01]  /*1b90*/  FSETP.GEU.AND P2, PT, |R37|, 1.469367938527859385e-39, PT ;  /* 0x001000002500780b */ /* 0x000fe20003f4e200 */
[----:B------:R-:W-:Y:S01]  /*1ba0*/  IMAD.MOV.U32 R36, RZ, RZ, R14 ;  /* 0x000000ffff247224 */ /* 0x000fe200078e000e */
[C---:B------:R-:W-:Y:S01]  /*1bb0*/  LOP3.LUT R9, R13.reuse, 0x800fffff, RZ, 0xc0, !PT ;  /* 0x800fffff0d097812 */ /* 0x040fe200078ec0ff */
[----:B------:R-:W-:Y:S01]  /*1bc0*/  IMAD.MOV.U32 R34, RZ, RZ, R12 ;  /* 0x000000ffff227224 */ /* 0x000fe200078e000c */
[----:B------:R-:W-:Y:S01]  /*1bd0*/  LOP3.LUT R12, R13, 0x7ff00000, RZ, 0xc0, !PT ;  /* 0x7ff000000d0c7812 */ /* 0x000fe200078ec0ff */
[----:B------:R-:W-:Y:S01]  /*1be0*/  IMAD.MOV.U32 R38, RZ, RZ, R36 ;  /* 0x000000ffff267224 */ /* 0x000fe200078e0024 */
[----:B------:R-:W-:Y:S01]  /*1bf0*/  LOP3.LUT R35, R9, 0x3ff00000, RZ, 0xfc, !PT ;  /* 0x3ff0000009237812 */ /* 0x000fe200078efcff */
[----:B------:R-:W-:Y:S01]  /*1c00*/  BSSY.RECONVERGENT B0, `(.L_x_101) ;  /* 0x0000055000007945 */ /* 0x000fe20003800200 */
[----:B------:R-:W-:-:S02]  /*1c10*/  LOP3.LUT R9, R37, 0x7ff00000, RZ, 0xc0, !PT ;  /* 0x7ff0000025097812 */ /* 0x000fc400078ec0ff */
[----:B------:R-:W-:Y:S01]  /*1c20*/  MOV R11, 0x1ca00000 ;  /* 0x1ca00000000b7802 */ /* 0x000fe20000000f00 */
[----:B------:R-:W-:Y:S01]  /*1c30*/  @!P0 DMUL R34, R32, 8.98846567431157953865e+307 ;  /* 0x7fe0000020228828 */ /* 0x000fe20000000000 */
[----:B------:R-:W-:Y:S01]  /*1c40*/  ISETP.GE.U32.AND P1, PT, R9, R12, PT ;  /* 0x0000000c0900720c */ /* 0x000fe20003f26070 */
[----:B------:R-:W-:Y:S01]  /*1c50*/  @!P2 IMAD.MOV.U32 R40, RZ, RZ, RZ ;  /* 0x000000ffff28a224 */ /* 0x000fe200078e00ff */
[----:B------:R-:W-:-:S03]  /*1c60*/  @!P2 LOP3.LUT R14, R33, 0x7ff00000, RZ, 0xc0, !PT ;  /* 0x7ff00000210ea812 */ /* 0x000fc600078ec0ff */
[----:B------:R-:W0:Y:S01]  /*1c70*/  MUFU.RCP64H R15, R35 ;  /* 0x00000023000f7308 */ /* 0x000e220000001800 */
[----:B------:R-:W-:Y:S02]  /*1c80*/  @!P2 ISETP.GE.U32.AND P3, PT, R9, R14, PT ;  /* 0x0000000e0900a20c */ /* 0x000fe40003f66070 */
[C---:B------:R-:W-:Y:S02]  /*1c90*/  SEL R14, R11.reuse, 0x63400000, !P1 ;  /* 0x634000000b0e7807 */ /* 0x040fe40004800000 */
[----:B------:R-:W-:Y:S02]  /*1ca0*/  @!P2 SEL R13, R11, 0x63400000, !P3 ;  /* 0x634000000b0da807 */ /* 0x000fe40005800000 */
[--C-:B------:R-:W-:Y:S01]  /*1cb0*/  LOP3.LUT R39, R14, 0x800fffff, R37.reuse, 0xf8, !PT ;  /* 0x800fffff0e277812 */ /* 0x100fe200078ef825 */
[----:B------:R-:W-:Y:S01]  /*1cc0*/  IMAD.MOV.U32 R14, RZ, RZ, 0x1 ;  /* 0x00000001ff0e7424 */ /* 0x000fe200078e00ff */
[----:B------:R-:W-:Y:S02]  /*1cd0*/  @!P2 LOP3.LUT R13, R13, 0x80000000, R37, 0xf8, !PT ;  /* 0x800000000d0da812 */ /* 0x000fe400078ef825 */
[----:B------:R-:W-:-:S02]  /*1ce0*/  @!P0 LOP3.LUT R12, R35, 0x7ff00000, RZ, 0xc0, !PT ;  /* 0x7ff00000230c8812 */ /* 0x000fc400078ec0ff */
[----:B------:R-:W-:-:S06]  /*1cf0*/  @!P2 LOP3.LUT R41, R13, 0x100000, RZ, 0xfc, !PT ;  /* 0x001000000d29a812 */ /* 0x000fcc00078efcff */
[----:B------:R-:W-:Y:S02]  /*1d00*/  @!P2 DFMA R38, R38, 2, -R40 ;  /* 0x400000002626a82b */ /* 0x000fe40000000828 */
[----:B0-----:R-:W-:-:S08]  /*1d10*/  DFMA R40, R14, -R34, 1 ;  /* 0x3ff000000e28742b */ /* 0x001fd00000000822 */
[----:B------:R-:W-:Y:S01]  /*1d20*/  DFMA R40, R40, R40, R40 ;  /* 0x000000282828722b */ /* 0x000fe20000000028 */
[----:B------:R-:W-:-:S04]  /*1d30*/  @!P2 LOP3.LUT R9, R39, 0x7ff00000, RZ, 0xc0, !PT ;  /* 0x7ff000002709a812 */ /* 0x000fc800078ec0ff */
[----:B------:R-:W-:-:S03]  /*1d40*/  IADD3 R13, PT, PT, R9, -0x1, RZ ;  /* 0xffffffff090d7810 */ /* 0x000fc60007ffe0ff */
[----:B------:R-:W-:Y:S01]  /*1d50*/  DFMA R14, R14, R40, R14 ;  /* 0x000000280e0e722b */ /* 0x000fe2000000000e */
[----:B------:R-:W-:Y:S01]  /*1d60*/  ISETP.GT.U32.AND P0, PT, R13, 0x7feffffe, PT ;  /* 0x7feffffe0d00780c */ /* 0x000fe20003f04070 */
[----:B------:R-:W-:-:S05]  /*1d70*/  VIADD R13, R12, 0xffffffff ;  /* 0xffffffff0c0d7836 */ /* 0x000fca0000000000 */
[----:B------:R-:W-:Y:S01]  /*1d80*/  ISETP.GT.U32.OR P0, PT, R13, 0x7feffffe, P0 ;  /* 0x7feffffe0d00780c */ /* 0x000fe20000704470 */
[----:B------:R-:W-:-:S08]  /*1d90*/  DFMA R42, R14, -R34, 1 ;  /* 0x3ff000000e2a742b */ /* 0x000fd00000000822 */
[----:B------:R-:W-:-:S08]  /*1da0*/  DFMA R42, R14, R42, R14 ;  /* 0x0000002a0e2a722b */ /* 0x000fd0000000000e */
[----:B------:R-:W-:-:S08]  /*1db0*/  DMUL R40, R42, R38 ;  /* 0x000000262a287228 */ /* 0x000fd00000000000 */
[----:B------:R-:W-:-:S08]  /*1dc0*/  DFMA R14, R40, -R34, R38 ;  /* 0x80000022280e722b */ /* 0x000fd00000000026 */
[----:B------:R-:W-:Y:S01]  /*1dd0*/  DFMA R14, R42, R14, R40 ;  /* 0x0000000e2a0e722b */ /* 0x000fe20000000028 */
[----:B------:R-:W-:Y:S10]  /*1de0*/  @P0 BRA `(.L_x_102) ;  /* 0x0000000000780947 */ /* 0x000ff40003800000 */
[----:B------:R-:W-:Y:S02]  /*1df0*/  LOP3.LUT R9, R37, 0x7ff00000, RZ, 0xc0, !PT ;  /* 0x7ff0000025097812 */ /* 0x000fe400078ec0ff */
[----:B------:R-:W-:-:S04]  /*1e00*/  LOP3.LUT R12, R33, 0x7ff00000, RZ, 0xc0, !PT ;  /* 0x7ff00000210c7812 */ /* 0x000fc800078ec0ff */
[CC--:B------:R-:W-:Y:S02]  /*1e10*/  ISETP.GE.U32.AND P0, PT, R9.reuse, R12.reuse, PT ;  /* 0x0000000c0900720c */ /* 0x0c0fe40003f06070 */
[----:B------:R-:W-:Y:S02]  /*1e20*/  VIADDMNMX R9, R9, -R12, 0xb9600000, !PT ;  /* 0xb960000009097446 */ /* 0x000fe4000780090c */
[----:B------:R-:W-:Y:S02]  /*1e30*/  SEL R12, R11, 0x63400000, !P0 ;  /* 0x634000000b0c7807 */ /* 0x000fe40004000000 */
[----:B------:R-:W-:-:S05]  /*1e40*/  VIMNMX R9, PT, PT, R9, 0x46a00000, PT ;  /* 0x46a0000009097848 */ /* 0x000fca0003fe0100 */
[----:B------:R-:W-:Y:S01]  /*1e50*/  IMAD.IADD R11, R9, 0x1, -R12 ;  /* 0x00000001090b7824 */ /* 0x000fe200078e0a0c */
[----:B------:R-:W-:-:S03]  /*1e60*/  MOV R12, RZ ;  /* 0x000000ff000c7202 */ /* 0x000fc60000000f00 */
        /* <DEDUP_REMOVED lines=10> */
[----:B------:R-:W-:Y:S01]  /*1f10*/  IMAD.MOV R33, RZ, RZ, -R11 ;  /* 0x000000ffff217224 */ /* 0x000fe200078e0a0b */
[----:B------:R-:W-:Y:S01]  /*1f20*/  DMUL.RP R12, R14, R12 ;  /* 0x0000000c0e0c7228 */ /* 0x000fe20000008000 */
[----:B------:R-:W-:Y:S01]  /*1f30*/  IMAD.MOV.U32 R32, RZ, RZ, RZ ;  /* 0x000000ffff207224 */ /* 0x000fe200078e00ff */
[----:B------:R-:W-:-:S05]  /*1f40*/  IADD3 R11, PT, PT, -R11, -0x43300000, RZ ;  /* 0xbcd000000b0b7810 */ /* 0x000fca0007ffe1ff */
[----:B------:R-:W-:-:S03]  /*1f50*/  DFMA R32, R40, -R32, R14 ;  /* 0x800000202820722b */ /* 0x000fc6000000000e */
[----:B------:R-:W-:-:S07]  /*1f60*/  LOP3.LUT R9, R13, R9, RZ, 0x3c, !PT ;  /* 0x000000090d097212 */ /* 0x000fce00078e3cff */
[----:B------:R-:W-:-:S04]  /*1f70*/  FSETP.NEU.AND P0, PT, |R33|, R11, PT ;  /* 0x0000000b2100720b */ /* 0x000fc80003f0d200 */
[----:B------:R-:W-:Y:S02]  /*1f80*/  FSEL R13, R9, R41, !P0 ;  /* 0x00000029090d7208 */ /* 0x000fe40004000000 */
[----:B------:R-:W-:-:S03]  /*1f90*/  FSEL R12, R12, R40, !P0 ;  /* 0x000000280c0c7208 */ /* 0x000fc60004000000 */
[----:B------:R-:W-:Y:S01]  /*1fa0*/  IMAD.MOV.U32 R41, RZ, RZ, R13 ;  /* 0x000000ffff297224 */ /* 0x000fe200078e000d */
[----:B------:R-:W-:Y:S01]  /*1fb0*/  MOV R40, R12 ;  /* 0x0000000c00287202 */ /* 0x000fe20000000f00 */
[----:B------:R-:W-:Y:S06]  /*1fc0*/  BRA `(.L_x_103) ;  /* 0x0000000000607947 */ /* 0x000fec0003800000 */
.L_x_102:
        /* <DEDUP_REMOVED lines=11> */
[----:B------:R-:W-:Y:S01]  /*2080*/  @P0 LOP3.LUT R11, R9, 0x7ff00000, RZ, 0xfc, !PT ;  /* 0x7ff00000090b0812 */ /* 0x000fe200078efcff */
[----:B------:R-:W-:Y:S01]  /*2090*/  @!P0 IMAD.MOV.U32 R41, RZ, RZ, R9 ;  /* 0x000000ffff298224 */ /* 0x000fe200078e0009 */
[----:B------:R-:W-:Y:S01]  /*20a0*/  @!P0 MOV R40, RZ ;  /* 0x000000ff00288202 */ /* 0x000fe20000000f00 */
[----:B------:R-:W-:Y:S02]  /*20b0*/  @P0 IMAD.MOV.U32 R40, RZ, RZ, RZ ;  /* 0x000000ffff280224 */ /* 0x000fe400078e00ff */
[----:B------:R-:W-:Y:S01]  /*20c0*/  @P0 IMAD.MOV.U32 R41, RZ, RZ, R11 ;  /* 0x000000ffff290224 */ /* 0x000fe200078e000b */
[----:B------:R-:W-:Y:S06]  /*20d0*/  BRA `(.L_x_103) ;  /* 0x00000000001c7947 */ /* 0x000fec0003800000 */
.L_x_105:
[----:B------:R-:W-:Y:S02]  /*20e0*/  LOP3.LUT R9, R33, 0x80000, RZ, 0xfc, !PT ;  /* 0x0008000021097812 */ /* 0x000fe400078efcff */
[----:B------:R-:W-:-:S03]  /*20f0*/  MOV R40, R32 ;  /* 0x0000002000287202 */ /* 0x000fc60000000f00 */
[----:B------:R-:W-:Y:S01]  /*2100*/  IMAD.MOV.U32 R41, RZ, RZ, R9 ;  /* 0x000000ffff297224 */ /* 0x000fe200078e0009 */
[----:B------:R-:W-:Y:S06]  /*2110*/  BRA `(.L_x_103) ;  /* 0x00000000000c7947 */ /* 0x000fec0003800000 */
.L_x_104:
[----:B------:R-:W-:Y:S01]  /*2120*/  LOP3.LUT R9, R37, 0x80000, RZ, 0xfc, !PT ;  /* 0x0008000025097812 */ /* 0x000fe200078efcff */
[----:B------:R-:W-:-:S04]  /*2130*/  IMAD.MOV.U32 R40, RZ, RZ, R36 ;  /* 0x000000ffff287224 */ /* 0x000fc800078e0024 */
[----:B------:R-:W-:-:S07]  /*2140*/  IMAD.MOV.U32 R41, RZ, RZ, R9 ;  /* 0x000000ffff297224 */ /* 0x000fce00078e0009 */
.L_x_103:
[----:B------:R-:W-:Y:S05]  /*2150*/  BSYNC.RECONVERGENT B0 ;  /* 0x0000000000007941 */ /* 0x000fea0003800200 */
.L_x_101:
[----:B------:R-:W-:Y:S01]  /*2160*/  IMAD.MOV.U32 R11, RZ, RZ, 0x0 ;  /* 0x00000000ff0b7424 */ /* 0x000fe200078e00ff */
[----:B------:R-:W-:Y:S01]  /*2170*/  MOV R12, R40 ;  /* 0x00000028000c7202 */ /* 0x000fe20000000f00 */
[----:B------:R-:W-:Y:S02]  /*2180*/  IMAD.MOV.U32 R9, RZ, RZ, R41 ;  /* 0x000000ffff097224 */ /* 0x000fe400078e0029 */
[----:B------:R-:W-:Y:S05]  /*2190*/  RET.REL.NODEC R10 `(_Z9DeriveAccP4Body) ;  /* 0xffffffdc0a987950 */ /* 0x000fea0003c3ffff */
        .weak           $__internal_4_$__cuda_sm20_dsqrt_rn_f64_mediumpath_v1
        .type           $__internal_4_$__cuda_sm20_dsqrt_rn_f64_mediumpath_v1,@function
        .size           $__internal_4_$__cuda_sm20_dsqrt_rn_f64_mediumpath_v1,(.L_x_117 - $__internal_4_$__cuda_sm20_dsqrt_rn_f64_mediumpath_v1)
$__internal_4_$__cuda_sm20_dsqrt_rn_f64_mediumpath_v1:
[----:B------:R-:W-:Y:S01]  /*21a0*/  ISETP.GE.U32.AND P0, PT, R27, -0x3400000, PT ;  /* 0xfcc000001b00780c */ /* 0x000fe20003f06070 */
[----:B------:R-:W-:Y:S01]  /*21b0*/  BSSY.RECONVERGENT B2, `(.L_x_106) ;  /* 0x0000024000027945 */ /* 0x000fe20003800200 */
[----:B------:R-:W-:-:S11]  /*21c0*/  IMAD.MOV.U32 R27, RZ, RZ, R9 ;  /* 0x000000ffff1b7224 */ /* 0x000fd600078e0009 */
[----:B------:R-:W-:Y:S05]  /*21d0*/  @!P0 BRA `(.L_x_107) ;  /* 0x0000000000208947 */ /* 0x000fea0003800000 */
[----:B------:R-:W-:-:S10]  /*21e0*/  DFMA.RM R10, R26, R10, R14 ;  /* 0x0000000a1a0a722b */ /* 0x000fd4000000400e */
[----:B------:R-:W-:-:S04]  /*21f0*/  IADD3 R14, P0, PT, R10, 0x1, RZ ;  /* 0x000000010a0e7810 */ /* 0x000fc80007f1e0ff */
[----:B------:R-:W-:-:S06]  /*2200*/  IADD3.X R15, PT, PT, RZ, R11, RZ, P0, !PT ;  /* 0x0000000bff0f7210 */ /* 0x000fcc00007fe4ff */
[----:B------:R-:W-:-:S08]  /*2210*/  DFMA.RP R12, -R10, R14, R12 ;  /* 0x0000000e0a0c722b */ /* 0x000fd0000000810c */
[----:B------:R-:W-:-:S06]  /*2220*/  DSETP.GT.AND P0, PT, R12, RZ, PT ;  /* 0x000000ff0c00722a */ /* 0x000fcc0003f04000 */
[----:B------:R-:W-:Y:S02]  /*2230*/  FSEL R10, R14, R10, P0 ;  /* 0x0000000a0e0a7208 */ /* 0x000fe40000000000 */
[----:B------:R-:W-:Y:S01]  /*2240*/  FSEL R11, R15, R11, P0 ;  /* 0x0000000b0f0b7208 */ /* 0x000fe20000000000 */
[----:B------:R-:W-:Y:S06]  /*2250*/  BRA `(.L_x_108) ;  /* 0x0000000000647947 */ /* 0x000fec0003800000 */
.L_x_107:
[----:B------:R-:W-:-:S14]  /*2260*/  DSETP.NE.AND P0, PT, R12, RZ, PT ;  /* 0x000000ff0c00722a */ /* 0x000fdc0003f05000 */
[----:B------:R-:W-:Y:S05]  /*2270*/  @!P0 BRA `(.L_x_109) ;  /* 0x0000000000588947 */ /* 0x000fea0003800000 */
[----:B------:R-:W-:-:S13]  /*2280*/  ISETP.GE.AND P0, PT, R13, RZ, PT ;  /* 0x000000ff0d00720c */ /* 0x000fda0003f06270 */
[----:B------:R-:W-:Y:S02]  /*2290*/  @!P0 IMAD.MOV.U32 R10, RZ, RZ, 0x0 ;  /* 0x00000000ff0a8424 */ /* 0x000fe400078e00ff */
[----:B------:R-:W-:Y:S01]  /*22a0*/  @!P0 IMAD.MOV.U32 R11, RZ, RZ, -0x80000 ;  /* 0xfff80000ff0b8424 */ /* 0x000fe200078e00ff */
        /* <DEDUP_REMOVED lines=17> */
[----:B------:R-:W-:Y:S01]  /*23c0*/  VIADD R11, R11, 0xfcb00000 ;  /* 0xfcb000000b0b7836 */ /* 0x000fe20000000000 */
[----:B------:R-:W-:Y:S06]  /*23d0*/  BRA `(.L_x_108) ;  /* 0x0000000000047947 */ /* 0x000fec0003800000 */
.L_x_109:
[----:B------:R-:W-:-:S11]  /*23e0*/  DADD R10, R12, R12 ;  /* 0x000000000c0a7229 */ /* 0x000fd6000000000c */
.L_x_108:
[----:B------:R-:W-:Y:S05]  /*23f0*/  BSYNC.RECONVERGENT B2 ;  /* 0x0000000000027941 */ /* 0x000fea0003800200 */
.L_x_106:
[----:B------:R-:W-:Y:S01]  /*2400*/  IMAD.MOV.U32 R29, RZ, RZ, 0x0 ;  /* 0x00000000ff1d7424 */ /* 0x000fe200078e00ff */
[----:B------:R-:W-:Y:S01]  /*2410*/  MOV R26, R10 ;  /* 0x0000000a001a7202 */ /* 0x000fe20000000f00 */
[----:B------:R-:W-:Y:S02]  /*2420*/  IMAD.MOV.U32 R27, RZ, RZ, R11 ;  /* 0x000000ffff1b7224 */ /* 0x000fe400078e000b */
[----:B------:R-:W-:Y:S05]  /*2430*/  RET.REL.NODEC R28 `(_Z9DeriveAccP4Body) ;  /* 0xffffffd81cf07950 */ /* 0x000fea0003c3ffff */
.L_x_110:
        /* <DEDUP_REMOVED lines=12> */
.L_x_117:


//--------------------- .text._Z18UpdateVelocityHalfP4Body --------------------------
	.section	.text._Z18UpdateVelocityHalfP4Body,"ax",@progbits
	.align	128
        .global         _Z18UpdateVelocityHalfP4Body
        .type           _Z18UpdateVelocityHalfP4Body,@function
        .size           _Z18UpdateVelocityHalfP4Body,(.L_x_121 - _Z18UpdateVelocityHalfP4Body)
        .other          _Z18UpdateVelocityHalfP4Body,@"STO_CUDA_ENTRY STV_DEFAULT"
_Z18UpdateVelocityHalfP4Body:
.text._Z18UpdateVelocityHalfP4Body:
        /* <DEDUP_REMOVED lines=13> */
[----:B------:R-:W5:Y:S04]  /*00d0*/  LDG.E.64 R10, desc[UR4][R2.64+0x18] ;  /* 0x00001804020a7981 */ /* 0x000f68000c1e1b00 */
[----:B------:R-:W5:Y:S04]  /*00e0*/  LDG.E.64 R12, desc[UR4][R2.64+0x20] ;  /* 0x00002004020c7981 */ /* 0x000f68000c1e1b00 */
[----:B------:R-:W5:Y:S01]  /*00f0*/  LDG.E.64 R14, desc[UR4][R2.64+0x28] ;  /* 0x00002804020e7981 */ /* 0x000f62000c1e1b00 */
[----:B--2---:R-:W-:-:S02]  /*0100*/  DMUL R4, R4, 1000 ;  /* 0x408f400004047828 */ /* 0x004fc40000000000 */
[----:B---3--:R-:W-:Y:S02]  /*0110*/  DMUL R6, R6, 1000 ;  /* 0x408f400006067828 */ /* 0x008fe40000000000 */
[----:B----4-:R-:W-:-:S04]  /*0120*/  DMUL R8, R8, 1000 ;  /* 0x408f400008087828 */ /* 0x010fc80000000000 */
[----:B-----5:R-:W-:Y:S02]  /*0130*/  DFMA R4, R4, 0.5, R10 ;  /* 0x3fe000000404782b */ /* 0x020fe4000000000a */
[----:B------:R-:W-:-:S05]  /*0140*/  DFMA R6, R6, 0.5, R12 ;  /* 0x3fe000000606782b */ /* 0x000fca000000000c */
[----:B------:R-:W-:Y:S01]  /*0150*/  STG.E.64 desc[UR4][R2.64+0x18], R4 ;  /* 0x0000180402007986 */ /* 0x000fe2000c101b04 */
[----:B------:R-:W-:-:S03]  /*0160*/  DFMA R8, R8, 0.5, R14 ;  /* 0x3fe000000808782b */ /* 0x000fc6000000000e */
[----:B------:R-:W-:Y:S04]  /*0170*/  STG.E.64 desc[UR4][R2.64+0x20], R6 ;  /* 0x0000200602007986 */ /* 0x000fe8000c101b04 */
[----:B------:R-:W-:Y:S01]  /*0180*/  STG.E.64 desc[UR4][R2.64+0x28], R8 ;  /* 0x0000280802007986 */ /* 0x000fe2000c101b04 */
[----:B------:R-:W-:Y:S05]  /*0190*/  EXIT ;  /* 0x000000000000794d */ /* 0x000fea0003800000 */
.L_x_111:
        /* <DEDUP_REMOVED lines=14> */
.L_x_121:


//--------------------- .text._Z14UpdatePositionP4Body --------------------------
	.section	.text._Z14UpdatePositionP4Body,"ax",@progbits
	.align	128
        .global         _Z14UpdatePositionP4Body
        .type           _Z14UpdatePositionP4Body,@function
        .size           _Z14UpdatePositionP4Body,(.L_x_122 - _Z14UpdatePositionP4Body)
        .other          _Z14UpdatePositionP4Body,@"STO_CUDA_ENTRY STV_DEFAULT"
_Z14UpdatePositionP4Body:
.text._Z14UpdatePositionP4Body:
        /* <DEDUP_REMOVED lines=11> */
[----:B------:R-:W2:Y:S04]  /*00b0*/  LDG.E.64 R10, desc[UR4][R2.64] ;  /* 0x00000004020a7981 */ /* 0x000ea8000c1e1b00 */
[----:B------:R-:W3:Y:S04]  /*00c0*/  LDG.E.64 R6, desc[UR4][R2.64+0x20] ;  /* 0x0000200402067981 */ /* 0x000ee8000c1e1b00 */
[----:B------:R-:W3:Y:S04]  /*00d0*/  LDG.E.64 R12, desc[UR4][R2.64+0x8] ;  /* 0x00000804020c7981 */ /* 0x000ee8000c1e1b00 */
[----:B------:R-:W4:Y:S04]  /*00e0*/  LDG.E.64 R8, desc[UR4][R2.64+0x28] ;  /* 0x0000280402087981 */ /* 0x000f28000c1e1b00 */
[----:B------:R-:W4:Y:S01]  /*00f0*/  LDG.E.64 R14, desc[UR4][R2.64+0x10] ;  /* 0x00001004020e7981 */ /* 0x000f22000c1e1b00 */
[----:B--2---:R-:W-:-:S07]  /*0100*/  DFMA R4, R4, 1000, R10 ;  /* 0x408f40000404782b */ /* 0x004fce000000000a */
[----:B------:R-:W-:Y:S01]  /*0110*/  STG.E.64 desc[UR4][R2.64], R4 ;  /* 0x0000000402007986 */ /* 0x000fe2000c101b04 */
[----:B---3--:R-:W-:-:S07]  /*0120*/  DFMA R6, R6, 1000, R12 ;  /* 0x408f40000606782b */ /* 0x008fce000000000c */
[----:B------:R-:W-:Y:S01]  /*0130*/  STG.E.64 desc[UR4][R2.64+0x8], R6 ;  /* 0x0000080602007986 */ /* 0x000fe2000c101b04 */
[----:B----4-:R-:W-:-:S07]  /*0140*/  DFMA R8, R8, 1000, R14 ;  /* 0x408f40000808782b */ /* 0x010fce000000000e */
[----:B------:R-:W-:Y:S01]  /*0150*/  STG.E.64 desc[UR4][R2.64+0x10], R8 ;  /* 0x0000100802007986 */ /* 0x000fe2000c101b04 */
[----:B------:R-:W-:Y:S05]  /*0160*/  EXIT ;  /* 0x000000000000794d */ /* 0x000fea0003800000 */
.L_x_112:
        /* <DEDUP_REMOVED lines=9> */
.L_x_122:


//--------------------- .nv.global.init           --------------------------
	.section	.nv.global.init,"aw",@progbits
	.align	8
.nv.global.init:
	.type		kDeltaT,@object
	.size		kDeltaT,(kGravitationalConstant - kDeltaT)
kDeltaT:
        /*0000*/ 	.byte	0x00, 0x00, 0x00, 0x00, 0x00, 0x40, 0x8f, 0x40
	.type		kGravitationalConstant,@object
	.size		kGravitationalConstant,(.L_1 - kGravitationalConstant)
kGravitationalConstant:
        /*0008*/ 	.byte	0xcc, 0x8a, 0xed, 0xff, 0x9e, 0x58, 0xd2, 0x3d
.L_1:


//--------------------- .nv.shared.reserved.0     --------------------------
	.section	.nv.shared.reserved.0,"aw",@nobits
	.weak		__nv_reservedSMEM_offset_0_alias
	.size		__nv_reservedSMEM_offset_0_alias, 0, 64
	.other		__nv_reservedSMEM_offset_0_alias,@"STO_CUDA_RESERVED_SHARED STV_DEFAULT"
__nv_reservedSMEM_offset_0_alias:
	.zero		0
	.zero		64


//--------------------- .nv.global                --------------------------
	.section	.nv.global,"aw",@nobits
	.align	8
.nv.global:
	.type		kEpsilon,@object
	.size		kEpsilon,(.L_2 - kEpsilon)
kEpsilon:
	.zero		8
.L_2:


//--------------------- .nv.constant0._Z16CalculateKineticP4Body --------------------------
	.section	.nv.constant0._Z16CalculateKineticP4Body,"a",@progbits
	.sectionflags	@""
	.align	4
.nv.constant0._Z16CalculateKineticP4Body:
	.zero		904


//--------------------- .nv.constant0._Z18CalculatePotentialP4Body --------------------------
	.section	.nv.constant0._Z18CalculatePotentialP4Body,"a",@progbits
	.sectionflags	@""
	.align	4
.nv.constant0._Z18CalculatePotentialP4Body:
	.zero		904


//--------------------- .nv.constant0._Z9DeriveAccP4Body --------------------------
	.section	.nv.constant0._Z9DeriveAccP4Body,"a",@progbits
	.sectionflags	@""
	.align	4
.nv.constant0._Z9DeriveAccP4Body:
	.zero		904


//--------------------- .nv.constant0._Z18UpdateVelocityHalfP4Body --------------------------
	.section	.nv.constant0._Z18UpdateVelocityHalfP4Body,"a",@progbits
	.sectionflags	@""
	.align	4
.nv.constant0._Z18UpdateVelocityHalfP4Body:
	.zero		904


//--------------------- .nv.constant0._Z14UpdatePositionP4Body --------------------------
	.section	.nv.constant0._Z14UpdatePositionP4Body,"a",@progbits
	.sectionflags	@""
	.align	4
.nv.constant0._Z14UpdatePositionP4Body:
	.zero		904


//--------------------- SYMBOLS --------------------------

	.type		.nv.reservedSmem.offset0,@object
	.size		.nv.reservedSmem.offset0,0x4
